	.target	sm_90a

	.elftype	@"ET_EXEC"


//--------------------- .note.nv.tkinfo           --------------------------
	.section	.note.nv.tkinfo,"",@"SHT_NOTE"
	.sectionflags	@"SHF_NOTE_NV_TKINFO"
	.tkinfo
        /*0018*/ 	.word	0x00000002
        /*0030*/ 	.string	""
        /*0030*/ 	.string	"ptxas"
        /*0030*/ 	.string	"Cuda compilation tools, release 13.0, V13.0.88"
        /*0030*/ 	.string	"Build cuda_13.0.r13.0/compiler.36424714_0"
        /*0030*/ 	.string	"-arch sm_90a -m 64 "



//--------------------- .note.nv.cuinfo           --------------------------
	.section	.note.nv.cuinfo,"",@"SHT_NOTE"
	.sectionflags	@"SHF_NOTE_NV_CUINFO"
        /*0018*/ 	.short	0x0002
        /*001a*/ 	.short	0x005a
        /*001c*/ 	.short	0x0082
	.zero		2


//--------------------- .nv.info                  --------------------------
	.section	.nv.info,"",@"SHT_CUDA_INFO"
	.align	4


	//----- nvinfo : EIATTR_REGCOUNT
	.align		4
        /*0000*/ 	.byte	0x04, 0x2f
        /*0002*/ 	.short	(.L_12 - .L_11)
	.align		4
.L_11:
        /*0004*/ 	.word	index@(_ZN7cutlass13device_kernelINS_4gemm6kernel13GemmUniversalIN4cute5tupleIJiiiiEEENS1_10collective13CollectiveMmaINS1_43MainloopSm90TmaGmmaWarpSpecializedSparseFP8ILi6ENS5_IJNS4_1CILi2EEENSA_ILi1EEESC_EEENS1_35KernelTmaWarpSpecializedCooperativeEEENS5_IJNSA_ILi256EEENSA_ILi128EEESH_EEENS_12float_e4m3_tENS5_IJNS4_6LayoutINS5_IJiNS5_IJSB_iEEEiEEENS5_IJlNS5_IJSC_SB_EEElEEEEENSK_INS5_IJNS5_IJNSA_ILi64EEEiEEENS5_IJSH_iEEEiEEENS5_IJNS5_IJSH_NSA_ILi8192EEEEEENS5_IJSC_lEEElEEEEEEEESJ_NS5_IJlSC_lEEENS4_8TiledMMAINS4_8MMA_AtomIJNS4_4SM904GMMA6SPARSE32GMMA_64x128x64_F32E4M3E4M3_SS_TNILNS14_7ScaleInE1ELS17_1ELNS14_9SparseSelE0EEEEEENSK_ISD_NS5_IJSC_NSA_ILi0EEES1B_EEEEENS5_IJNS4_10UnderscoreES1E_S1E_EEEEENS4_13SM90_TMA_LOADENS4_14ComposedLayoutINS4_7SwizzleILi2ELi4ELi3EEENS4_25smem_sparse_ptr_flag_bitsILi2ELi8EEENSK_INS5_IJNS5_IJSC_NSA_ILi8EEEEEENS5_IJSB_SQ_EEEEEENS5_IJNS5_IJS1B_SH_EEESN_EEEEEEEvNS4_8identityENS4_23SM90_TMA_LOAD_MULTICASTENS1I_INS1J_ILi3ELi4ELi3EEENS4_18smem_ptr_flag_bitsILi8EEENSK_INS5_IJS1N_SH_EEENS5_IJSH_SC_EEEEEEEvS1V_EENS_8epilogue10collective6detail29Sm90TmaWarpSpecializedAdapterINS26_15DefaultEpilogueIfNS5_IJSC_llEEES2A_NS25_6thread17LinearCombinationIfLi1EffLNS2B_9ScaleType4KindE0ELNS_15FloatRoundStyleE2EfEENS1_15EpilogueDefaultEEEEEvvEEEEvNT_6ParamsE)
        /*0008*/ 	.word	0x000000a8


	//----- nvinfo : EIATTR_FRAME_SIZE
	.align		4
.L_12:
        /*000c*/ 	.byte	0x04, 0x11
        /*000e*/ 	.short	(.L_14 - .L_13)
	.align		4
.L_13:
        /*0010*/ 	.word	index@(_ZN7cutlass13device_kernelINS_4gemm6kernel13GemmUniversalIN4cute5tupleIJiiiiEEENS1_10collective13CollectiveMmaINS1_43MainloopSm90TmaGmmaWarpSpecializedSparseFP8ILi6ENS5_IJNS4_1CILi2EEENSA_ILi1EEESC_EEENS1_35KernelTmaWarpSpecializedCooperativeEEENS5_IJNSA_ILi256EEENSA_ILi128EEESH_EEENS_12float_e4m3_tENS5_IJNS4_6LayoutINS5_IJiNS5_IJSB_iEEEiEEENS5_IJlNS5_IJSC_SB_EEElEEEEENSK_INS5_IJNS5_IJNSA_ILi64EEEiEEENS5_IJSH_iEEEiEEENS5_IJNS5_IJSH_NSA_ILi8192EEEEEENS5_IJSC_lEEElEEEEEEEESJ_NS5_IJlSC_lEEENS4_8TiledMMAINS4_8MMA_AtomIJNS4_4SM904GMMA6SPARSE32GMMA_64x128x64_F32E4M3E4M3_SS_TNILNS14_7ScaleInE1ELS17_1ELNS14_9SparseSelE0EEEEEENSK_ISD_NS5_IJSC_NSA_ILi0EEES1B_EEEEENS5_IJNS4_10UnderscoreES1E_S1E_EEEEENS4_13SM90_TMA_LOADENS4_14ComposedLayoutINS4_7SwizzleILi2ELi4ELi3EEENS4_25smem_sparse_ptr_flag_bitsILi2ELi8EEENSK_INS5_IJNS5_IJSC_NSA_ILi8EEEEEENS5_IJSB_SQ_EEEEEENS5_IJNS5_IJS1B_SH_EEESN_EEEEEEEvNS4_8identityENS4_23SM90_TMA_LOAD_MULTICASTENS1I_INS1J_ILi3ELi4ELi3EEENS4_18smem_ptr_flag_bitsILi8EEENSK_INS5_IJS1N_SH_EEENS5_IJSH_SC_EEEEEEEvS1V_EENS_8epilogue10collective6detail29Sm90TmaWarpSpecializedAdapterINS26_15DefaultEpilogueIfNS5_IJSC_llEEES2A_NS25_6thread17LinearCombinationIfLi1EffLNS2B_9ScaleType4KindE0ELNS_15FloatRoundStyleE2EfEENS1_15EpilogueDefaultEEEEEvvEEEEvNT_6ParamsE)
        /*0014*/ 	.word	0x00000128


	//----- nvinfo : EIATTR_MIN_STACK_SIZE
	.align		4
.L_14:
        /*0018*/ 	.byte	0x04, 0x12
        /*001a*/ 	.short	(.L_16 - .L_15)
	.align		4
.L_15:
        /*001c*/ 	.word	index@(_ZN7cutlass13device_kernelINS_4gemm6kernel13GemmUniversalIN4cute5tupleIJiiiiEEENS1_10collective13CollectiveMmaINS1_43MainloopSm90TmaGmmaWarpSpecializedSparseFP8ILi6ENS5_IJNS4_1CILi2EEENSA_ILi1EEESC_EEENS1_35KernelTmaWarpSpecializedCooperativeEEENS5_IJNSA_ILi256EEENSA_ILi128EEESH_EEENS_12float_e4m3_tENS5_IJNS4_6LayoutINS5_IJiNS5_IJSB_iEEEiEEENS5_IJlNS5_IJSC_SB_EEElEEEEENSK_INS5_IJNS5_IJNSA_ILi64EEEiEEENS5_IJSH_iEEEiEEENS5_IJNS5_IJSH_NSA_ILi8192EEEEEENS5_IJSC_lEEElEEEEEEEESJ_NS5_IJlSC_lEEENS4_8TiledMMAINS4_8MMA_AtomIJNS4_4SM904GMMA6SPARSE32GMMA_64x128x64_F32E4M3E4M3_SS_TNILNS14_7ScaleInE1ELS17_1ELNS14_9SparseSelE0EEEEEENSK_ISD_NS5_IJSC_NSA_ILi0EEES1B_EEEEENS5_IJNS4_10UnderscoreES1E_S1E_EEEEENS4_13SM90_TMA_LOADENS4_14ComposedLayoutINS4_7SwizzleILi2ELi4ELi3EEENS4_25smem_sparse_ptr_flag_bitsILi2ELi8EEENSK_INS5_IJNS5_IJSC_NSA_ILi8EEEEEENS5_IJSB_SQ_EEEEEENS5_IJNS5_IJS1B_SH_EEESN_EEEEEEEvNS4_8identityENS4_23SM90_TMA_LOAD_MULTICASTENS1I_INS1J_ILi3ELi4ELi3EEENS4_18smem_ptr_flag_bitsILi8EEENSK_INS5_IJS1N_SH_EEENS5_IJSH_SC_EEEEEEEvS1V_EENS_8epilogue10collective6detail29Sm90TmaWarpSpecializedAdapterINS26_15DefaultEpilogueIfNS5_IJSC_llEEES2A_NS25_6thread17LinearCombinationIfLi1EffLNS2B_9ScaleType4KindE0ELNS_15FloatRoundStyleE2EfEENS1_15EpilogueDefaultEEEEEvvEEEEvNT_6ParamsE)
        /*0020*/ 	.word	0x00000128
.L_16:


//--------------------- .nv.compat                --------------------------
	.section	.nv.compat,"",@"SHT_CUDA_COMPAT_INFO"
	.align	4
        /*0000*/ 	.byte	0x02, 0x09, 0x01, 0x00, 0x02, 0x02, 0x04, 0x00, 0x02, 0x05, 0x05, 0x00, 0x03, 0x07, 0x01, 0x01
        /*0010*/ 	.byte	0x02, 0x03, 0x01, 0x00, 0x02, 0x06, 0x01, 0x00, 0x04, 0x0b, 0x08, 0x00, 0x00, 0x00, 0x00, 0x00
        /*0020*/ 	.byte	0x00, 0x00, 0x00, 0x00


//--------------------- .nv.info._ZN7cutlass13device_kernelINS_4gemm6kernel13GemmUniversalIN4cute5tupleIJiiiiEEENS1_10collective13CollectiveMmaINS1_43MainloopSm90TmaGmmaWarpSpecializedSparseFP8ILi6ENS5_IJNS4_1CILi2EEENSA_ILi1EEESC_EEENS1_35KernelTmaWarpSpecializedCooperativeEEENS5_IJNSA_ILi256EEENSA_ILi128EEESH_EEENS_12float_e4m3_tENS5_IJNS4_6LayoutINS5_IJiNS5_IJSB_iEEEiEEENS5_IJlNS5_IJSC_SB_EEElEEEEENSK_INS5_IJNS5_IJNSA_ILi64EEEiEEENS5_IJSH_iEEEiEEENS5_IJNS5_IJSH_NSA_ILi8192EEEEEENS5_IJSC_lEEElEEEEEEEESJ_NS5_IJlSC_lEEENS4_8TiledMMAINS4_8MMA_AtomIJNS4_4SM904GMMA6SPARSE32GMMA_64x128x64_F32E4M3E4M3_SS_TNILNS14_7ScaleInE1ELS17_1ELNS14_9SparseSelE0EEEEEENSK_ISD_NS5_IJSC_NSA_ILi0EEES1B_EEEEENS5_IJNS4_10UnderscoreES1E_S1E_EEEEENS4_13SM90_TMA_LOADENS4_14ComposedLayoutINS4_7SwizzleILi2ELi4ELi3EEENS4_25smem_sparse_ptr_flag_bitsILi2ELi8EEENSK_INS5_IJNS5_IJSC_NSA_ILi8EEEEEENS5_IJSB_SQ_EEEEEENS5_IJNS5_IJS1B_SH_EEESN_EEEEEEEvNS4_8identityENS4_23SM90_TMA_LOAD_MULTICASTENS1I_INS1J_ILi3ELi4ELi3EEENS4_18smem_ptr_flag_bitsILi8EEENSK_INS5_IJS1N_SH_EEENS5_IJSH_SC_EEEEEEEvS1V_EENS_8epilogue10collective6detail29Sm90TmaWarpSpecializedAdapterINS26_15DefaultEpilogueIfNS5_IJSC_llEEES2A_NS25_6thread17LinearCombinationIfLi1EffLNS2B_9ScaleType4KindE0ELNS_15FloatRoundStyleE2EfEENS1_15EpilogueDefaultEEEEEvvEEEEvNT_6ParamsE --------------------------
	.section	.nv.info._ZN7cutlass13device_kernelINS_4gemm6kernel13GemmUniversalIN4cute5tupleIJiiiiEEENS1_10collective13CollectiveMmaINS1_43MainloopSm90TmaGmmaWarpSpecializedSparseFP8ILi6ENS5_IJNS4_1CILi2EEENSA_ILi1EEESC_EEENS1_35KernelTmaWarpSpecializedCooperativeEEENS5_IJNSA_ILi256EEENSA_ILi128EEESH_EEENS_12float_e4m3_tENS5_IJNS4_6LayoutINS5_IJiNS5_IJSB_iEEEiEEENS5_IJlNS5_IJSC_SB_EEElEEEEENSK_INS5_IJNS5_IJNSA_ILi64EEEiEEENS5_IJSH_iEEEiEEENS5_IJNS5_IJSH_NSA_ILi8192EEEEEENS5_IJSC_lEEElEEEEEEEESJ_NS5_IJlSC_lEEENS4_8TiledMMAINS4_8MMA_AtomIJNS4_4SM904GMMA6SPARSE32GMMA_64x128x64_F32E4M3E4M3_SS_TNILNS14_7ScaleInE1ELS17_1ELNS14_9SparseSelE0EEEEEENSK_ISD_NS5_IJSC_NSA_ILi0EEES1B_EEEEENS5_IJNS4_10UnderscoreES1E_S1E_EEEEENS4_13SM90_TMA_LOADENS4_14ComposedLayoutINS4_7SwizzleILi2ELi4ELi3EEENS4_25smem_sparse_ptr_flag_bitsILi2ELi8EEENSK_INS5_IJNS5_IJSC_NSA_ILi8EEEEEENS5_IJSB_SQ_EEEEEENS5_IJNS5_IJS1B_SH_EEESN_EEEEEEEvNS4_8identityENS4_23SM90_TMA_LOAD_MULTICASTENS1I_INS1J_ILi3ELi4ELi3EEENS4_18smem_ptr_flag_bitsILi8EEENSK_INS5_IJS1N_SH_EEENS5_IJSH_SC_EEEEEEEvS1V_EENS_8epilogue10collective6detail29Sm90TmaWarpSpecializedAdapterINS26_15DefaultEpilogueIfNS5_IJSC_llEEES2A_NS25_6thread17LinearCombinationIfLi1EffLNS2B_9ScaleType4KindE0ELNS_15FloatRoundStyleE2EfEENS1_15EpilogueDefaultEEEEEvvEEEEvNT_6ParamsE,"",@"SHT_CUDA_INFO"
	.sectionflags	@""
	.align	4


	//----- nvinfo : EIATTR_CUDA_API_VERSION
	.align		4
        /*0000*/ 	.byte	0x04, 0x37
        /*0002*/ 	.short	(.L_18 - .L_17)
.L_17:
        /*0004*/ 	.word	0x00000082


	//----- nvinfo : EIATTR_KPARAM_INFO
	.align		4
.L_18:
        /*0008*/ 	.byte	0x04, 0x17
        /*000a*/ 	.short	(.L_20 - .L_19)
.L_19:
        /*000c*/ 	.word	0x00000000
        /*0010*/ 	.short	0x0000
        /*0012*/ 	.short	0x0070
        /*0014*/ 	.byte	0x00, 0xf0, 0x01, 0x14


	//----- nvinfo : EIATTR_SPARSE_MMA_MASK
	.align		4
.L_20:
        /*0018*/ 	.byte	0x03, 0x50
        /*001a*/ 	.short	0x0001


	//----- nvinfo : EIATTR_MAXREG_COUNT
	.align		4
        /*001c*/ 	.byte	0x03, 0x1b
        /*001e*/ 	.short	0x00a8


	//----- nvinfo : EIATTR_NUM_BARRIERS
	.align		4
        /*0020*/ 	.byte	0x02, 0x4c
        /*0022*/ 	.byte	0x01
	.zero		1


	//----- nvinfo : EIATTR_ANNOTATIONS
	.align		4
        /*0024*/ 	.byte	0x04, 0x55
        /*0026*/ 	.short	(.L_22 - .L_21)


	//   ....[0]....
.L_21:
        /*0028*/ 	.word	0x00000001
        /*002c*/ 	.byte	0x90, 0x07, 0x00, 0x00, 0x01, 0x00, 0x00, 0x00, 0x40, 0x08, 0x00, 0x00, 0x01, 0x00, 0x00, 0x00
        /* <DEDUP_REMOVED lines=230> */
        /*0e9c*/ 	.byte	0x50, 0xe8, 0x00, 0x00


	//----- nvinfo : EIATTR_MERCURY_ISA_VERSION
	.align		4
.L_22:
        /*0ea0*/ 	.byte	0x03, 0x5f
        /*0ea2*/ 	.short	0x0101


	//----- nvinfo : EIATTR_INT_WARP_WIDE_INSTR_OFFSETS
	.align		4
        /*0ea4*/ 	.byte	0x04, 0x31
        /*0ea6*/ 	.short	(.L_24 - .L_23)


	//   ....[0]....
.L_23:
        /*0ea8*/ 	.word	0x000005b0


	//   ....[1]....
        /*0eac*/ 	.word	0x000005d0


	//   ....[2]....
        /*0eb0*/ 	.word	0x00000750


	//----- nvinfo : EIATTR_COOP_GROUP_MASK_REGIDS
	.align		4
.L_24:
        /*0eb4*/ 	.byte	0x04, 0x29
        /*0eb6*/ 	.short	(.L_26 - .L_25)


	//   ....[0]....
.L_25:
        /*0eb8*/ 	.word	0xffffffff


	//   ....[1]....
        /*0ebc*/ 	.word	0xffffffff


	//   ....[2]....
        /*0ec0*/ 	.word	0xffffffff


	//   ....[3]....
        /*0ec4*/ 	.word	0xffffffff


	//   ....[4]....
        /*0ec8*/ 	.word	0xffffffff


	//   ....[5]....
        /*0ecc*/ 	.word	0xffffffff


	//----- nvinfo : EIATTR_COOP_GROUP_INSTR_OFFSETS
	.align		4
.L_26:
        /*0ed0*/ 	.byte	0x04, 0x28
        /*0ed2*/ 	.short	(.L_28 - .L_27)


	//   ....[0]....
.L_27:
        /*0ed4*/ 	.word	0x00000070


	//   ....[1]....
        /*0ed8*/ 	.word	0x00000080


	//   ....[2]....
        /*0edc*/ 	.word	0x000001d0


	//   ....[3]....
        /*0ee0*/ 	.word	0x00000440


	//   ....[4]....
        /*0ee4*/ 	.word	0x000008b0


	//   ....[5]....
        /*0ee8*/ 	.word	0x000019a0


	//----- nvinfo : EIATTR_REG_RECONFIG
	.align		4
.L_28:
        /*0eec*/ 	.byte	0x01, 0x54
	.zero		2


	//----- nvinfo : EIATTR_MBARRIER_INSTR_OFFSETS
	.align		4
        /*0ef0*/ 	.byte	0x04, 0x39
        /*0ef2*/ 	.short	(.L_30 - .L_29)


	//   ....[0]....
.L_29:
        /*0ef4*/ 	.word	0x00000350
        /*0ef8*/ 	.word	0x000000ff
        /*0efc*/ 	.word	0x00000000
        /*0f00*/ 	.short	0x0100
        /*0f02*/ 	.byte	0x09
	.zero		1


	//   ....[1]....
        /*0f04*/ 	.word	0x00000360
        /*0f08*/ 	.word	0x000000ff
        /*0f0c*/ 	.word	0x00000030
        /*0f10*/ 	.short	0x0100
        /*0f12*/ 	.byte	0x09
	.zero		1


	//   ....[2]....
        /*0f14*/ 	.word	0x00000370
        /*0f18*/ 	.word	0x000000ff
        /*0f1c*/ 	.word	0x00000008
        /*0f20*/ 	.short	0x0100
        /*0f22*/ 	.byte	0x09
	.zero		1


	//   ....[3]....
        /*0f24*/ 	.word	0x00000380
        /*0f28*/ 	.word	0x000000ff
        /*0f2c*/ 	.word	0x00000038
        /*0f30*/ 	.short	0x0100
        /*0f32*/ 	.byte	0x09
	.zero		1


	//   ....[4]....
        /*0f34*/ 	.word	0x00000390
        /*0f38*/ 	.word	0x000000ff
        /*0f3c*/ 	.word	0x00000010
        /*0f40*/ 	.short	0x0100
        /*0f42*/ 	.byte	0x09
	.zero		1


	//   ....[5]....
        /*0f44*/ 	.word	0x000003a0
        /*0f48*/ 	.word	0x000000ff
        /*0f4c*/ 	.word	0x00000040
        /*0f50*/ 	.short	0x0100
        /*0f52*/ 	.byte	0x09
	.zero		1


	//   ....[6]....
        /*0f54*/ 	.word	0x000003b0
        /*0f58*/ 	.word	0x000000ff
        /*0f5c*/ 	.word	0x00000018
        /*0f60*/ 	.short	0x0100
        /*0f62*/ 	.byte	0x09
	.zero		1


	//   ....[7]....
        /*0f64*/ 	.word	0x000003c0
        /*0f68*/ 	.word	0x000000ff
        /*0f6c*/ 	.word	0x00000048
        /*0f70*/ 	.short	0x0100
        /*0f72*/ 	.byte	0x09
	.zero		1


	//   ....[8]....
        /*0f74*/ 	.word	0x000003d0
        /*0f78*/ 	.word	0x000000ff
        /*0f7c*/ 	.word	0x00000020
        /*0f80*/ 	.short	0x0100
        /*0f82*/ 	.byte	0x09
	.zero		1


	//   ....[9]....
        /*0f84*/ 	.word	0x000003e0
        /*0f88*/ 	.word	0x000000ff
        /*0f8c*/ 	.word	0x00000050
        /*0f90*/ 	.short	0x0100
        /*0f92*/ 	.byte	0x09
	.zero		1


	//   ....[10]....
        /*0f94*/ 	.word	0x000003f0
        /*0f98*/ 	.word	0x000000ff
        /*0f9c*/ 	.word	0x00000028
        /*0fa0*/ 	.short	0x0100
        /*0fa2*/ 	.byte	0x09
	.zero		1


	//   ....[11]....
        /*0fa4*/ 	.word	0x00000400
        /*0fa8*/ 	.word	0x000000ff
        /*0fac*/ 	.word	0x00000058
        /*0fb0*/ 	.short	0x0100
        /*0fb2*/ 	.byte	0x09
	.zero		1


	//   ....[12]....
        /*0fb4*/ 	.word	0x000007e0
        /*0fb8*/ 	.word	0x000000ff
        /*0fbc*/ 	.word	0x00000070
        /*0fc0*/ 	.short	0x0100
        /*0fc2*/ 	.byte	0x06
	.zero		1


	//   ....[13]....
        /*0fc4*/ 	.word	0x00000850
        /*0fc8*/ 	.word	0x000000ff
        /*0fcc*/ 	.word	0x00000078
        /*0fd0*/ 	.short	0x0100
        /*0fd2*/ 	.byte	0x06
	.zero		1


	//   ....[14]....
        /*0fd4*/ 	.word	0x00001ef0
        /*0fd8*/ 	.word	0x000000ff
        /*0fdc*/ 	.word	0x00000000
        /*0fe0*/ 	.short	0x010a
        /*0fe2*/ 	.byte	0x08
	.zero		1


	//   ....[15]....
        /*0fe4*/ 	.word	0x00001f30
        /*0fe8*/ 	.word	0x000000ff
        /*0fec*/ 	.word	0x00000000
        /*0ff0*/ 	.short	0x010a
        /*0ff2*/ 	.byte	0x08
	.zero		1


	//   ....[16]....
        /*0ff4*/ 	.word	0x000031d0
        /*0ff8*/ 	.word	0x00000098
        /*0ffc*/ 	.word	0x00000000
        /*1000*/ 	.short	0x0101
        /*1002*/ 	.byte	0x3f
	.zero		1


	//   ....[17]....
        /*1004*/ 	.word	0x0000e300
        /*1008*/ 	.word	0x0000000b
        /*100c*/ 	.word	0x00000030
        /*1010*/ 	.short	0x010a
        /*1012*/ 	.byte	0x3f
	.zero		1


	//   ....[18]....
        /*1014*/ 	.word	0x0000e790
        /*1018*/ 	.word	0x00000004
        /*101c*/ 	.word	0x00000078
        /*1020*/ 	.short	0x0101
        /*1022*/ 	.byte	0x3f
	.zero		1


	//   ....[19]....
        /*1024*/ 	.word	0x0000ef10
        /*1028*/ 	.word	0x00000007
        /*102c*/ 	.word	0x00000000
        /*1030*/ 	.short	0x010a
        /*1032*/ 	.byte	0x3f
	.zero		1


	//   ....[20]....
        /*1034*/ 	.word	0x0000ef90
        /*1038*/ 	.word	0x00000009
        /*103c*/ 	.word	0x00000000
        /*1040*/ 	.short	0x010a
        /*1042*/ 	.byte	0x3f
	.zero		1


	//   ....[21]....
        /*1044*/ 	.word	0x0000f020
        /*1048*/ 	.word	0x00000006
        /*104c*/ 	.word	0x00000000
        /*1050*/ 	.short	0x010a
        /*1052*/ 	.byte	0x3f
	.zero		1


	//   ....[22]....
        /*1054*/ 	.word	0x0000f0b0
        /*1058*/ 	.word	0x00000009
        /*105c*/ 	.word	0x00000000
        /*1060*/ 	.short	0x010a
        /*1062*/ 	.byte	0x3f
	.zero		1


	//   ....[23]....
        /*1064*/ 	.word	0x0000f140
        /*1068*/ 	.word	0x00000006
        /*106c*/ 	.word	0x00000000
        /*1070*/ 	.short	0x010a
        /*1072*/ 	.byte	0x3f
	.zero		1


	//   ....[24]....
        /*1074*/ 	.word	0x0000f1d0
        /*1078*/ 	.word	0x00000003
        /*107c*/ 	.word	0x00000000
        /*1080*/ 	.short	0x010a
        /*1082*/ 	.byte	0x3f
	.zero		1


	//   ....[25]....
        /*1084*/ 	.word	0x0000f240
        /*1088*/ 	.word	0x00000099
        /*108c*/ 	.word	0x00000000
        /*1090*/ 	.short	0x010a
        /*1092*/ 	.byte	0x3f
	.zero		1


	//   ....[26]....
        /*1094*/ 	.word	0x0000f310
        /*1098*/ 	.word	0x0000000b
        /*109c*/ 	.word	0x00000030
        /*10a0*/ 	.short	0x010a
        /*10a2*/ 	.byte	0x3f
	.zero		1


	//   ....[27]....
        /*10a4*/ 	.word	0x0000f3e0
        /*10a8*/ 	.word	0x00000007
        /*10ac*/ 	.word	0x00000000
        /*10b0*/ 	.short	0x010a
        /*10b2*/ 	.byte	0x3f
	.zero		1


	//   ....[28]....
        /*10b4*/ 	.word	0x0000f430
        /*10b8*/ 	.word	0x00000009
        /*10bc*/ 	.word	0x00000000
        /*10c0*/ 	.short	0x010a
        /*10c2*/ 	.byte	0x3f
	.zero		1


	//   ....[29]....
        /*10c4*/ 	.word	0x0000f480
        /*10c8*/ 	.word	0x00000006
        /*10cc*/ 	.word	0x00000000
        /*10d0*/ 	.short	0x010a
        /*10d2*/ 	.byte	0x3f
	.zero		1


	//   ....[30]....
        /*10d4*/ 	.word	0x0000f4d0
        /*10d8*/ 	.word	0x00000009
        /*10dc*/ 	.word	0x00000000
        /*10e0*/ 	.short	0x010a
        /*10e2*/ 	.byte	0x3f
	.zero		1


	//   ....[31]....
        /*10e4*/ 	.word	0x0000f520
        /*10e8*/ 	.word	0x00000006
        /*10ec*/ 	.word	0x00000000
        /*10f0*/ 	.short	0x010a
        /*10f2*/ 	.byte	0x3f
	.zero		1


	//----- nvinfo : EIATTR_NUM_MBARRIERS
	.align		4
.L_30:
        /*10f4*/ 	.byte	0x03, 0x38
        /*10f6*/ 	.short	0x000e


	//----- nvinfo : EIATTR_EXIT_INSTR_OFFSETS
	.align		4
        /*10f8*/ 	.byte	0x04, 0x1c
        /*10fa*/ 	.short	(.L_32 - .L_31)


	//   ....[0]....
.L_31:
        /*10fc*/ 	.word	0x00000a40


	//   ....[1]....
        /*1100*/ 	.word	0x000012d0


	//   ....[2]....
        /*1104*/ 	.word	0x0000d9c0


	//   ....[3]....
        /*1108*/ 	.word	0x0000df50


	//   ....[4]....
        /*110c*/ 	.word	0x0000f220


	//----- nvinfo : EIATTR_MAX_THREADS
	.align		4
.L_32:
        /*1110*/ 	.byte	0x04, 0x05
        /*1112*/ 	.short	(.L_34 - .L_33)
.L_33:
        /*1114*/ 	.word	0x00000180
        /*1118*/ 	.word	0x00000001
        /*111c*/ 	.word	0x00000001


	//----- nvinfo : EIATTR_CRS_STACK_SIZE
	.align		4
.L_34:
        /*1120*/ 	.byte	0x04, 0x1e
        /*1122*/ 	.short	(.L_36 - .L_35)
.L_35:
        /*1124*/ 	.word	0x00000000


	//----- nvinfo : EIATTR_CBANK_PARAM_SIZE
	.align		4
.L_36:
        /*1128*/ 	.byte	0x03, 0x19
        /*112a*/ 	.short	0x0570


	//----- nvinfo : EIATTR_PARAM_CBANK
	.align		4
        /*112c*/ 	.byte	0x04, 0x0a
        /*112e*/ 	.short	(.L_38 - .L_37)
	.align		4
.L_37:
        /*1130*/ 	.word	index@(.nv.constant0._ZN7cutlass13device_kernelINS_4gemm6kernel13GemmUniversalIN4cute5tupleIJiiiiEEENS1_10collective13CollectiveMmaINS1_43MainloopSm90TmaGmmaWarpSpecializedSparseFP8ILi6ENS5_IJNS4_1CILi2EEENSA_ILi1EEESC_EEENS1_35KernelTmaWarpSpecializedCooperativeEEENS5_IJNSA_ILi256EEENSA_ILi128EEESH_EEENS_12float_e4m3_tENS5_IJNS4_6LayoutINS5_IJiNS5_IJSB_iEEEiEEENS5_IJlNS5_IJSC_SB_EEElEEEEENSK_INS5_IJNS5_IJNSA_ILi64EEEiEEENS5_IJSH_iEEEiEEENS5_IJNS5_IJSH_NSA_ILi8192EEEEEENS5_IJSC_lEEElEEEEEEEESJ_NS5_IJlSC_lEEENS4_8TiledMMAINS4_8MMA_AtomIJNS4_4SM904GMMA6SPARSE32GMMA_64x128x64_F32E4M3E4M3_SS_TNILNS14_7ScaleInE1ELS17_1ELNS14_9SparseSelE0EEEEEENSK_ISD_NS5_IJSC_NSA_ILi0EEES1B_EEEEENS5_IJNS4_10UnderscoreES1E_S1E_EEEEENS4_13SM90_TMA_LOADENS4_14ComposedLayoutINS4_7SwizzleILi2ELi4ELi3EEENS4_25smem_sparse_ptr_flag_bitsILi2ELi8EEENSK_INS5_IJNS5_IJSC_NSA_ILi8EEEEEENS5_IJSB_SQ_EEEEEENS5_IJNS5_IJS1B_SH_EEESN_EEEEEEEvNS4_8identityENS4_23SM90_TMA_LOAD_MULTICASTENS1I_INS1J_ILi3ELi4ELi3EEENS4_18smem_ptr_flag_bitsILi8EEENSK_INS5_IJS1N_SH_EEENS5_IJSH_SC_EEEEEEEvS1V_EENS_8epilogue10collective6detail29Sm90TmaWarpSpecializedAdapterINS26_15DefaultEpilogueIfNS5_IJSC_llEEES2A_NS25_6thread17LinearCombinationIfLi1EffLNS2B_9ScaleType4KindE0ELNS_15FloatRoundStyleE2EfEENS1_15EpilogueDefaultEEEEEvvEEEEvNT_6ParamsE)
        /*1134*/ 	.short	0x0210
        /*1136*/ 	.short	0x0570


	//----- nvinfo : EIATTR_SW_WAR
	.align		4
.L_38:
        /*1138*/ 	.byte	0x04, 0x36
        /*113a*/ 	.short	(.L_40 - .L_39)
.L_39:
        /*113c*/ 	.word	0x00000008
.L_40:


//--------------------- .nv.callgraph             --------------------------
	.section	.nv.callgraph,"",@"SHT_CUDA_CALLGRAPH"
	.align	4
	.sectionentsize	8
	.align		4
        /*0000*/ 	.word	0x00000000
	.align		4
        /*0004*/ 	.word	0xffffffff
	.align		4
        /*0008*/ 	.word	0x00000000
	.align		4
        /*000c*/ 	.word	0xfffffffe
	.align		4
        /*0010*/ 	.word	0x00000000
	.align		4
        /*0014*/ 	.word	0xfffffffd
	.align		4
        /*0018*/ 	.word	0x00000000
	.align		4
        /*001c*/ 	.word	0xfffffffc


//--------------------- .nv.constant4             --------------------------
	.section	.nv.constant4,"a",@progbits
	.align	8
	.align		8
.nv.constant4:
        /*0000*/ 	.dword	_ZN39_INTERNAL_9f4fa388_4_k_cu_dcc06541_27864cuda3std3__45__cpo5beginE
	.align		8
        /*0008*/ 	.dword	_ZN39_INTERNAL_9f4fa388_4_k_cu_dcc06541_27864cuda3std3__45__cpo3endE
	.align		8
        /*0010*/ 	.dword	_ZN39_INTERNAL_9f4fa388_4_k_cu_dcc06541_27864cuda3std3__45__cpo6cbeginE
	.align		8
        /*0018*/ 	.dword	_ZN39_INTERNAL_9f4fa388_4_k_cu_dcc06541_27864cuda3std3__45__cpo4cendE
	.align		8
        /*0020*/ 	.dword	_ZN39_INTERNAL_9f4fa388_4_k_cu_dcc06541_27864cuda3std3__441_GLOBAL__N__9f4fa388_4_k_cu_dcc06541_27866ignoreE
	.align		8
        /*0028*/ 	.dword	_ZN39_INTERNAL_9f4fa388_4_k_cu_dcc06541_27864cuda3std3__419piecewise_constructE
	.align		8
        /*0030*/ 	.dword	_ZN39_INTERNAL_9f4fa388_4_k_cu_dcc06541_27864cuda3std3__48in_placeE
	.align		8
        /*0038*/ 	.dword	_ZN39_INTERNAL_9f4fa388_4_k_cu_dcc06541_27864cuda3std6ranges3__45__cpo4swapE
	.align		8
        /*0040*/ 	.dword	_ZN39_INTERNAL_9f4fa388_4_k_cu_dcc06541_27864cuda3std6ranges3__45__cpo9iter_moveE
	.align		8
        /*0048*/ 	.dword	_ZN39_INTERNAL_9f4fa388_4_k_cu_dcc06541_27864cute7productE
	.align		8
        /*0050*/ 	.dword	_ZN39_INTERNAL_9f4fa388_4_k_cu_dcc06541_27864cute1_E


//--------------------- .text._ZN7cutlass13device_kernelINS_4gemm6kernel13GemmUniversalIN4cute5tupleIJiiiiEEENS1_10collective13CollectiveMmaINS1_43MainloopSm90TmaGmmaWarpSpecializedSparseFP8ILi6ENS5_IJNS4_1CILi2EEENSA_ILi1EEESC_EEENS1_35KernelTmaWarpSpecializedCooperativeEEENS5_IJNSA_ILi256EEENSA_ILi128EEESH_EEENS_12float_e4m3_tENS5_IJNS4_6LayoutINS5_IJiNS5_IJSB_iEEEiEEENS5_IJlNS5_IJSC_SB_EEElEEEEENSK_INS5_IJNS5_IJNSA_ILi64EEEiEEENS5_IJSH_iEEEiEEENS5_IJNS5_IJSH_NSA_ILi8192EEEEEENS5_IJSC_lEEElEEEEEEEESJ_NS5_IJlSC_lEEENS4_8TiledMMAINS4_8MMA_AtomIJNS4_4SM904GMMA6SPARSE32GMMA_64x128x64_F32E4M3E4M3_SS_TNILNS14_7ScaleInE1ELS17_1ELNS14_9SparseSelE0EEEEEENSK_ISD_NS5_IJSC_NSA_ILi0EEES1B_EEEEENS5_IJNS4_10UnderscoreES1E_S1E_EEEEENS4_13SM90_TMA_LOADENS4_14ComposedLayoutINS4_7SwizzleILi2ELi4ELi3EEENS4_25smem_sparse_ptr_flag_bitsILi2ELi8EEENSK_INS5_IJNS5_IJSC_NSA_ILi8EEEEEENS5_IJSB_SQ_EEEEEENS5_IJNS5_IJS1B_SH_EEESN_EEEEEEEvNS4_8identityENS4_23SM90_TMA_LOAD_MULTICASTENS1I_INS1J_ILi3ELi4ELi3EEENS4_18smem_ptr_flag_bitsILi8EEENSK_INS5_IJS1N_SH_EEENS5_IJSH_SC_EEEEEEEvS1V_EENS_8epilogue10collective6detail29Sm90TmaWarpSpecializedAdapterINS26_15DefaultEpilogueIfNS5_IJSC_llEEES2A_NS25_6thread17LinearCombinationIfLi1EffLNS2B_9ScaleType4KindE0ELNS_15FloatRoundStyleE2EfEENS1_15EpilogueDefaultEEEEEvvEEEEvNT_6ParamsE --------------------------
	.section	.text._ZN7cutlass13device_kernelINS_4gemm6kernel13GemmUniversalIN4cute5tupleIJiiiiEEENS1_10collective13CollectiveMmaINS1_43MainloopSm90TmaGmmaWarpSpecializedSparseFP8ILi6ENS5_IJNS4_1CILi2EEENSA_ILi1EEESC_EEENS1_35KernelTmaWarpSpecializedCooperativeEEENS5_IJNSA_ILi256EEENSA_ILi128EEESH_EEENS_12float_e4m3_tENS5_IJNS4_6LayoutINS5_IJiNS5_IJSB_iEEEiEEENS5_IJlNS5_IJSC_SB_EEElEEEEENSK_INS5_IJNS5_IJNSA_ILi64EEEiEEENS5_IJSH_iEEEiEEENS5_IJNS5_IJSH_NSA_ILi8192EEEEEENS5_IJSC_lEEElEEEEEEEESJ_NS5_IJlSC_lEEENS4_8TiledMMAINS4_8MMA_AtomIJNS4_4SM904GMMA6SPARSE32GMMA_64x128x64_F32E4M3E4M3_SS_TNILNS14_7ScaleInE1ELS17_1ELNS14_9SparseSelE0EEEEEENSK_ISD_NS5_IJSC_NSA_ILi0EEES1B_EEEEENS5_IJNS4_10UnderscoreES1E_S1E_EEEEENS4_13SM90_TMA_LOADENS4_14ComposedLayoutINS4_7SwizzleILi2ELi4ELi3EEENS4_25smem_sparse_ptr_flag_bitsILi2ELi8EEENSK_INS5_IJNS5_IJSC_NSA_ILi8EEEEEENS5_IJSB_SQ_EEEEEENS5_IJNS5_IJS1B_SH_EEESN_EEEEEEEvNS4_8identityENS4_23SM90_TMA_LOAD_MULTICASTENS1I_INS1J_ILi3ELi4ELi3EEENS4_18smem_ptr_flag_bitsILi8EEENSK_INS5_IJS1N_SH_EEENS5_IJSH_SC_EEEEEEEvS1V_EENS_8epilogue10collective6detail29Sm90TmaWarpSpecializedAdapterINS26_15DefaultEpilogueIfNS5_IJSC_llEEES2A_NS25_6thread17LinearCombinationIfLi1EffLNS2B_9ScaleType4KindE0ELNS_15FloatRoundStyleE2EfEENS1_15EpilogueDefaultEEEEEvvEEEEvNT_6ParamsE,"ax",@progbits
	.align	128
.text._ZN7cutlass13device_kernelINS_4gemm6kernel13GemmUniversalIN4cute5tupleIJiiiiEEENS1_10collective13CollectiveMmaINS1_43MainloopSm90TmaGmmaWarpSpecializedSparseFP8ILi6ENS5_IJNS4_1CILi2EEENSA_ILi1EEESC_EEENS1_35KernelTmaWarpSpecializedCooperativeEEENS5_IJNSA_ILi256EEENSA_ILi128EEESH_EEENS_12float_e4m3_tENS5_IJNS4_6LayoutINS5_IJiNS5_IJSB_iEEEiEEENS5_IJlNS5_IJSC_SB_EEElEEEEENSK_INS5_IJNS5_IJNSA_ILi64EEEiEEENS5_IJSH_iEEEiEEENS5_IJNS5_IJSH_NSA_ILi8192EEEEEENS5_IJSC_lEEElEEEEEEEESJ_NS5_IJlSC_lEEENS4_8TiledMMAINS4_8MMA_AtomIJNS4_4SM904GMMA6SPARSE32GMMA_64x128x64_F32E4M3E4M3_SS_TNILNS14_7ScaleInE1ELS17_1ELNS14_9SparseSelE0EEEEEENSK_ISD_NS5_IJSC_NSA_ILi0EEES1B_EEEEENS5_IJNS4_10UnderscoreES1E_S1E_EEEEENS4_13SM90_TMA_LOADENS4_14ComposedLayoutINS4_7SwizzleILi2ELi4ELi3EEENS4_25smem_sparse_ptr_flag_bitsILi2ELi8EEENSK_INS5_IJNS5_IJSC_NSA_ILi8EEEEEENS5_IJSB_SQ_EEEEEENS5_IJNS5_IJS1B_SH_EEESN_EEEEEEEvNS4_8identityENS4_23SM90_TMA_LOAD_MULTICASTENS1I_INS1J_ILi3ELi4ELi3EEENS4_18smem_ptr_flag_bitsILi8EEENSK_INS5_IJS1N_SH_EEENS5_IJSH_SC_EEEEEEEvS1V_EENS_8epilogue10collective6detail29Sm90TmaWarpSpecializedAdapterINS26_15DefaultEpilogueIfNS5_IJSC_llEEES2A_NS25_6thread17LinearCombinationIfLi1EffLNS2B_9ScaleType4KindE0ELNS_15FloatRoundStyleE2EfEENS1_15EpilogueDefaultEEEEEvvEEEEvNT_6ParamsE:
        .type           _ZN7cutlass13device_kernelINS_4gemm6kernel13GemmUniversalIN4cute5tupleIJiiiiEEENS1_10collective13CollectiveMmaINS1_43MainloopSm90TmaGmmaWarpSpecializedSparseFP8ILi6ENS5_IJNS4_1CILi2EEENSA_ILi1EEESC_EEENS1_35KernelTmaWarpSpecializedCooperativeEEENS5_IJNSA_ILi256EEENSA_ILi128EEESH_EEENS_12float_e4m3_tENS5_IJNS4_6LayoutINS5_IJiNS5_IJSB_iEEEiEEENS5_IJlNS5_IJSC_SB_EEElEEEEENSK_INS5_IJNS5_IJNSA_ILi64EEEiEEENS5_IJSH_iEEEiEEENS5_IJNS5_IJSH_NSA_ILi8192EEEEEENS5_IJSC_lEEElEEEEEEEESJ_NS5_IJlSC_lEEENS4_8TiledMMAINS4_8MMA_AtomIJNS4_4SM904GMMA6SPARSE32GMMA_64x128x64_F32E4M3E4M3_SS_TNILNS14_7ScaleInE1ELS17_1ELNS14_9SparseSelE0EEEEEENSK_ISD_NS5_IJSC_NSA_ILi0EEES1B_EEEEENS5_IJNS4_10UnderscoreES1E_S1E_EEEEENS4_13SM90_TMA_LOADENS4_14ComposedLayoutINS4_7SwizzleILi2ELi4ELi3EEENS4_25smem_sparse_ptr_flag_bitsILi2ELi8EEENSK_INS5_IJNS5_IJSC_NSA_ILi8EEEEEENS5_IJSB_SQ_EEEEEENS5_IJNS5_IJS1B_SH_EEESN_EEEEEEEvNS4_8identityENS4_23SM90_TMA_LOAD_MULTICASTENS1I_INS1J_ILi3ELi4ELi3EEENS4_18smem_ptr_flag_bitsILi8EEENSK_INS5_IJS1N_SH_EEENS5_IJSH_SC_EEEEEEEvS1V_EENS_8epilogue10collective6detail29Sm90TmaWarpSpecializedAdapterINS26_15DefaultEpilogueIfNS5_IJSC_llEEES2A_NS25_6thread17LinearCombinationIfLi1EffLNS2B_9ScaleType4KindE0ELNS_15FloatRoundStyleE2EfEENS1_15EpilogueDefaultEEEEEvvEEEEvNT_6ParamsE,@function
        .size           _ZN7cutlass13device_kernelINS_4gemm6kernel13GemmUniversalIN4cute5tupleIJiiiiEEENS1_10collective13CollectiveMmaINS1_43MainloopSm90TmaGmmaWarpSpecializedSparseFP8ILi6ENS5_IJNS4_1CILi2EEENSA_ILi1EEESC_EEENS1_35KernelTmaWarpSpecializedCooperativeEEENS5_IJNSA_ILi256EEENSA_ILi128EEESH_EEENS_12float_e4m3_tENS5_IJNS4_6LayoutINS5_IJiNS5_IJSB_iEEEiEEENS5_IJlNS5_IJSC_SB_EEElEEEEENSK_INS5_IJNS5_IJNSA_ILi64EEEiEEENS5_IJSH_iEEEiEEENS5_IJNS5_IJSH_NSA_ILi8192EEEEEENS5_IJSC_lEEElEEEEEEEESJ_NS5_IJlSC_lEEENS4_8TiledMMAINS4_8MMA_AtomIJNS4_4SM904GMMA6SPARSE32GMMA_64x128x64_F32E4M3E4M3_SS_TNILNS14_7ScaleInE1ELS17_1ELNS14_9SparseSelE0EEEEEENSK_ISD_NS5_IJSC_NSA_ILi0EEES1B_EEEEENS5_IJNS4_10UnderscoreES1E_S1E_EEEEENS4_13SM90_TMA_LOADENS4_14ComposedLayoutINS4_7SwizzleILi2ELi4ELi3EEENS4_25smem_sparse_ptr_flag_bitsILi2ELi8EEENSK_INS5_IJNS5_IJSC_NSA_ILi8EEEEEENS5_IJSB_SQ_EEEEEENS5_IJNS5_IJS1B_SH_EEESN_EEEEEEEvNS4_8identityENS4_23SM90_TMA_LOAD_MULTICASTENS1I_INS1J_ILi3ELi4ELi3EEENS4_18smem_ptr_flag_bitsILi8EEENSK_INS5_IJS1N_SH_EEENS5_IJSH_SC_EEEEEEEvS1V_EENS_8epilogue10collective6detail29Sm90TmaWarpSpecializedAdapterINS26_15DefaultEpilogueIfNS5_IJSC_llEEES2A_NS25_6thread17LinearCombinationIfLi1EffLNS2B_9ScaleType4KindE0ELNS_15FloatRoundStyleE2EfEENS1_15EpilogueDefaultEEEEEvvEEEEvNT_6ParamsE,(.L_x_322 - _ZN7cutlass13device_kernelINS_4gemm6kernel13GemmUniversalIN4cute5tupleIJiiiiEEENS1_10collective13CollectiveMmaINS1_43MainloopSm90TmaGmmaWarpSpecializedSparseFP8ILi6ENS5_IJNS4_1CILi2EEENSA_ILi1EEESC_EEENS1_35KernelTmaWarpSpecializedCooperativeEEENS5_IJNSA_ILi256EEENSA_ILi128EEESH_EEENS_12float_e4m3_tENS5_IJNS4_6LayoutINS5_IJiNS5_IJSB_iEEEiEEENS5_IJlNS5_IJSC_SB_EEElEEEEENSK_INS5_IJNS5_IJNSA_ILi64EEEiEEENS5_IJSH_iEEEiEEENS5_IJNS5_IJSH_NSA_ILi8192EEEEEENS5_IJSC_lEEElEEEEEEEESJ_NS5_IJlSC_lEEENS4_8TiledMMAINS4_8MMA_AtomIJNS4_4SM904GMMA6SPARSE32GMMA_64x128x64_F32E4M3E4M3_SS_TNILNS14_7ScaleInE1ELS17_1ELNS14_9SparseSelE0EEEEEENSK_ISD_NS5_IJSC_NSA_ILi0EEES1B_EEEEENS5_IJNS4_10UnderscoreES1E_S1E_EEEEENS4_13SM90_TMA_LOADENS4_14ComposedLayoutINS4_7SwizzleILi2ELi4ELi3EEENS4_25smem_sparse_ptr_flag_bitsILi2ELi8EEENSK_INS5_IJNS5_IJSC_NSA_ILi8EEEEEENS5_IJSB_SQ_EEEEEENS5_IJNS5_IJS1B_SH_EEESN_EEEEEEEvNS4_8identityENS4_23SM90_TMA_LOAD_MULTICASTENS1I_INS1J_ILi3ELi4ELi3EEENS4_18smem_ptr_flag_bitsILi8EEENSK_INS5_IJS1N_SH_EEENS5_IJSH_SC_EEEEEEEvS1V_EENS_8epilogue10collective6detail29Sm90TmaWarpSpecializedAdapterINS26_15DefaultEpilogueIfNS5_IJSC_llEEES2A_NS25_6thread17LinearCombinationIfLi1EffLNS2B_9ScaleType4KindE0ELNS_15FloatRoundStyleE2EfEENS1_15EpilogueDefaultEEEEEvvEEEEvNT_6ParamsE)
        .other          _ZN7cutlass13device_kernelINS_4gemm6kernel13GemmUniversalIN4cute5tupleIJiiiiEEENS1_10collective13CollectiveMmaINS1_43MainloopSm90TmaGmmaWarpSpecializedSparseFP8ILi6ENS5_IJNS4_1CILi2EEENSA_ILi1EEESC_EEENS1_35KernelTmaWarpSpecializedCooperativeEEENS5_IJNSA_ILi256EEENSA_ILi128EEESH_EEENS_12float_e4m3_tENS5_IJNS4_6LayoutINS5_IJiNS5_IJSB_iEEEiEEENS5_IJlNS5_IJSC_SB_EEElEEEEENSK_INS5_IJNS5_IJNSA_ILi64EEEiEEENS5_IJSH_iEEEiEEENS5_IJNS5_IJSH_NSA_ILi8192EEEEEENS5_IJSC_lEEElEEEEEEEESJ_NS5_IJlSC_lEEENS4_8TiledMMAINS4_8MMA_AtomIJNS4_4SM904GMMA6SPARSE32GMMA_64x128x64_F32E4M3E4M3_SS_TNILNS14_7ScaleInE1ELS17_1ELNS14_9SparseSelE0EEEEEENSK_ISD_NS5_IJSC_NSA_ILi0EEES1B_EEEEENS5_IJNS4_10UnderscoreES1E_S1E_EEEEENS4_13SM90_TMA_LOADENS4_14ComposedLayoutINS4_7SwizzleILi2ELi4ELi3EEENS4_25smem_sparse_ptr_flag_bitsILi2ELi8EEENSK_INS5_IJNS5_IJSC_NSA_ILi8EEEEEENS5_IJSB_SQ_EEEEEENS5_IJNS5_IJS1B_SH_EEESN_EEEEEEEvNS4_8identityENS4_23SM90_TMA_LOAD_MULTICASTENS1I_INS1J_ILi3ELi4ELi3EEENS4_18smem_ptr_flag_bitsILi8EEENSK_INS5_IJS1N_SH_EEENS5_IJSH_SC_EEEEEEEvS1V_EENS_8epilogue10collective6detail29Sm90TmaWarpSpecializedAdapterINS26_15DefaultEpilogueIfNS5_IJSC_llEEES2A_NS25_6thread17LinearCombinationIfLi1EffLNS2B_9ScaleType4KindE0ELNS_15FloatRoundStyleE2EfEENS1_15EpilogueDefaultEEEEEvvEEEEvNT_6ParamsE,@"STO_CUDA_ENTRY STV_DEFAULT"
_ZN7cutlass13device_kernelINS_4gemm6kernel13GemmUniversalIN4cute5tupleIJiiiiEEENS1_10collective13CollectiveMmaINS1_43MainloopSm90TmaGmmaWarpSpecializedSparseFP8ILi6ENS5_IJNS4_1CILi2EEENSA_ILi1EEESC_EEENS1_35KernelTmaWarpSpecializedCooperativeEEENS5_IJNSA_ILi256EEENSA_ILi128EEESH_EEENS_12float_e4m3_tENS5_IJNS4_6LayoutINS5_IJiNS5_IJSB_iEEEiEEENS5_IJlNS5_IJSC_SB_EEElEEEEENSK_INS5_IJNS5_IJNSA_ILi64EEEiEEENS5_IJSH_iEEEiEEENS5_IJNS5_IJSH_NSA_ILi8192EEEEEENS5_IJSC_lEEElEEEEEEEESJ_NS5_IJlSC_lEEENS4_8TiledMMAINS4_8MMA_AtomIJNS4_4SM904GMMA6SPARSE32GMMA_64x128x64_F32E4M3E4M3_SS_TNILNS14_7ScaleInE1ELS17_1ELNS14_9SparseSelE0EEEEEENSK_ISD_NS5_IJSC_NSA_ILi0EEES1B_EEEEENS5_IJNS4_10UnderscoreES1E_S1E_EEEEENS4_13SM90_TMA_LOADENS4_14ComposedLayoutINS4_7SwizzleILi2ELi4ELi3EEENS4_25smem_sparse_ptr_flag_bitsILi2ELi8EEENSK_INS5_IJNS5_IJSC_NSA_ILi8EEEEEENS5_IJSB_SQ_EEEEEENS5_IJNS5_IJS1B_SH_EEESN_EEEEEEEvNS4_8identityENS4_23SM90_TMA_LOAD_MULTICASTENS1I_INS1J_ILi3ELi4ELi3EEENS4_18smem_ptr_flag_bitsILi8EEENSK_INS5_IJS1N_SH_EEENS5_IJSH_SC_EEEEEEEvS1V_EENS_8epilogue10collective6detail29Sm90TmaWarpSpecializedAdapterINS26_15DefaultEpilogueIfNS5_IJSC_llEEES2A_NS25_6thread17LinearCombinationIfLi1EffLNS2B_9ScaleType4KindE0ELNS_15FloatRoundStyleE2EfEENS1_15EpilogueDefaultEEEEEvvEEEEvNT_6ParamsE:
[----:B------:R-:W0:Y:S02]  /*0000*/  LDC R1, c[0x0][0x28] ;  /* 0x00000a00ff017b82 */ /* 0x000e240000000800 */
[----:B0-----:R-:W-:Y:S01]  /*0010*/  VIADD R1, R1, 0xfffffed8 ;  /* 0xfffffed801017836 */ /* 0x001fe20000000000 */
[----:B------:R-:W0:Y:S01]  /*0020*/  S2R R4, SR_TID.X ;  /* 0x0000000000047919 */ /* 0x000e220000002100 */
[----:B------:R-:W-:Y:S01]  /*0030*/  ELECT P0, URZ, PT ;  /* 0x00000000003f782f */ /* 0x000fe20003800000 */
[----:B------:R-:W-:Y:S01]  /*0040*/  BSSY B0, `(.L_x_0) ;  /* 0x0000018000007945 */ /* 0x000fe20003800000 */
[--C-:B0-----:R-:W-:Y:S02]  /*0050*/  SHF.R.U32.HI R0, RZ, 0x5, R4.reuse ;  /* 0x00000005ff007819 */ /* 0x101fe40000011604 */
[----:B------:R-:W-:-:S03]  /*0060*/  SHF.R.U32.HI R2, RZ, 0x7, R4 ;  /* 0x00000007ff027819 */ /* 0x000fc60000011604 */
[----:B------:R-:W0:Y:S04]  /*0070*/  SHFL.IDX PT, R3, R0, RZ, 0x1f ;  /* 0x00001fff00037589 */ /* 0x000e2800000e0000 */
[----:B------:R-:W1:Y:S01]  /*0080*/  SHFL.IDX PT, R2, R2, RZ, 0x1f ;  /* 0x00001fff02027589 */ /* 0x000e6200000e0000 */
[----:B0-----:R-:W-:Y:S02]  /*0090*/  R2UR UR4, R3 ;  /* 0x00000000030472ca */ /* 0x001fe400000e0000 */
[----:B-1----:R-:W-:-:S11]  /*00a0*/  R2UR UR6, R2 ;  /* 0x00000000020672ca */ /* 0x002fd600000e0000 */
[----:B------:R-:W-:Y:S02]  /*00b0*/  USHF.R.S32.HI UR5, URZ, 0x1f, UR4 ;  /* 0x0000001f3f057899 */ /* 0x000fe40008011404 */
[----:B------:R-:W-:Y:S02]  /*00c0*/  ISETP.NE.OR P0, PT, RZ, UR4, !P0 ;  /* 0x00000004ff007c0c */ /* 0x000fe4000c705670 */
[----:B------:R-:W-:-:S04]  /*00d0*/  ULEA.HI UR5, UR5, UR4, URZ, 0x2 ;  /* 0x0000000405057291 */ /* 0x000fc8000f8f103f */
[----:B------:R-:W-:-:S04]  /*00e0*/  ULOP3.LUT UR5, UR5, 0xfffffffc, URZ, 0xc0, !UPT ;  /* 0xfffffffc05057892 */ /* 0x000fc8000f8ec03f */
[----:B------:R-:W-:-:S03]  /*00f0*/  UIADD3 UR8, UR4, -UR5, URZ ;  /* 0x8000000504087290 */ /* 0x000fc6000fffe03f */
[----:B------:R-:W-:Y:S09]  /*0100*/  @P0 BRA `(.L_x_1) ;  /* 0x00000000002c0947 */ /* 0x000ff20003800000 */
[----:B------:R-:W-:Y:S02]  /*0110*/  ULDC.64 UR4, c[0x0][0x198] ;  /* 0x0000660000047ab9 */ /* 0x000fe40000000a00 */
[----:B------:R-:W-:Y:S02]  /*0120*/  UIADD3 UR10, UP0, UR4, 0xf0, URZ ;  /* 0x000000f0040a7890 */ /* 0x000fe4000ff1e03f */
[----:B------:R-:W-:Y:S02]  /*0130*/  UIADD3 UR12, UP1, UR4, 0x1f0, URZ ;  /* 0x000001f0040c7890 */ /* 0x000fe4000ff3e03f */
[----:B------:R-:W-:Y:S02]  /*0140*/  UIADD3 UR4, UP2, UR4, 0x2f0, URZ ;  /* 0x000002f004047890 */ /* 0x000fe4000ff5e03f */
[----:B------:R-:W-:Y:S02]  /*0150*/  UIADD3.X UR11, URZ, UR5, URZ, UP0, !UPT ;  /* 0x000000053f0b7290 */ /* 0x000fe400087fe43f */
[----:B------:R-:W-:-:S02]  /*0160*/  UIADD3.X UR13, URZ, UR5, URZ, UP1, !UPT ;  /* 0x000000053f0d7290 */ /* 0x000fc40008ffe43f */
[----:B------:R-:W-:-:S05]  /*0170*/  UIADD3.X UR5, URZ, UR5, URZ, UP2, !UPT ;  /* 0x000000053f057290 */ /* 0x000fca00097fe43f */
[----:B------:R0:W-:Y:S02]  /*0180*/  UTMACCTL.PF [UR10] ;  /* 0x000000000a0079b9 */ /* 0x0001e40008040000 */
[----:B------:R0:W-:Y:S02]  /*0190*/  UTMACCTL.PF [UR12] ;  /* 0x000000000c0079b9 */ /* 0x0001e40008040000 */
[----:B------:R0:W-:Y:S02]  /*01a0*/  UTMACCTL.PF [UR4] ;  /* 0x00000000040079b9 */ /* 0x0001e40008040000 */
[----:B0-----:R-:W-:Y:S01]  /*01b0*/  NOP ;  /* 0x0000000000007918 */ /* 0x001fe20000000000 */
.L_x_1:
[----:B------:R-:W-:Y:S05]  /*01c0*/  BSYNC B0 ;  /* 0x0000000000007941 */ /* 0x000fea0003800000 */
.L_x_0:
[----:B------:R-:W0:Y:S01]  /*01d0*/  SHFL.IDX PT, R3, R0, RZ, 0x1f ;  /* 0x00001fff00037589 */ /* 0x000e2200000e0000 */
[----:B------:R-:W-:Y:S01]  /*01e0*/  UISETP.NE.AND UP0, UPT, UR8, 0x3, UPT ;  /* 0x000000030800788c */ /* 0x000fe2000bf05270 */
[----:B------:R-:W-:Y:S01]  /*01f0*/  ISETP.NE.AND P1, PT, RZ, UR6, PT ;  /* 0x00000006ff007c0c */ /* 0x000fe2000bf25270 */
[----:B------:R-:W-:Y:S02]  /*0200*/  UIADD3 UR10, UR6, -0x1, URZ ;  /* 0xffffffff060a7890 */ /* 0x000fe4000fffe03f */
[----:B------:R-:W-:Y:S02]  /*0210*/  UISETP.EQ.OR UP0, UPT, UR8, URZ, !UP0 ;  /* 0x0000003f0800728c */ /* 0x000fe4000c702670 */
[----:B------:R-:W-:Y:S02]  /*0220*/  UISETP.GE.U32.AND UP1, UPT, UR10, 0x2, UPT ;  /* 0x000000020a00788c */ /* 0x000fe4000bf26070 */
[----:B------:R-:W-:-:S04]  /*0230*/  UISETP.EQ.AND UP0, UPT, UR6, URZ, UP0 ;  /* 0x0000003f0600728c */ /* 0x000fc80008702270 */
[----:B------:R-:W-:-:S04]  /*0240*/  USEL UR14, URZ, 0x1, !UP0 ;  /* 0x000000013f0e7887 */ /* 0x000fc8000c000000 */
[----:B------:R-:W-:Y:S01]  /*0250*/  USEL UR14, UR14, 0x2, UP1 ;  /* 0x000000020e0e7887 */ /* 0x000fe20008800000 */
[----:B0-----:R-:W-:-:S13]  /*0260*/  ISETP.NE.AND P0, PT, R3, RZ, PT ;  /* 0x000000ff0300720c */ /* 0x001fda0003f05270 */
[----:B------:R-:W-:Y:S05]  /*0270*/  @P0 BRA `(.L_x_2) ;  /* 0x0000000000680947 */ /* 0x000fea0003800000 */
[----:B------:R-:W0:Y:S01]  /*0280*/  S2UR UR9, SR_CgaCtaId ;  /* 0x00000000000979c3 */ /* 0x000e220000008800 */
[----:B------:R-:W-:Y:S01]  /*0290*/  UMOV UR4, 0x400 ;  /* 0x0000040000047882 */ /* 0x000fe20000000000 */
[----:B------:R-:W-:Y:S01]  /*02a0*/  UMOV UR5, 0x1 ;  /* 0x0000000100057882 */ /* 0x000fe20000000000 */
[----:B------:R-:W-:Y:S01]  /*02b0*/  UMOV UR6, 0x4 ;  /* 0x0000000400067882 */ /* 0x000fe20000000000 */
[----:B------:R-:W-:Y:S01]  /*02c0*/  ELECT P0, URZ, PT ;  /* 0x00000000003f782f */ /* 0x000fe20003800000 */
[----:B------:R-:W-:-:S04]  /*02d0*/  UIADD3 UR6, -UR6, 0x100000, URZ ;  /* 0x0010000006067890 */ /* 0x000fc8000fffe13f */
[----:B------:R-:W-:Y:S02]  /*02e0*/  USHF.L.U32 UR7, UR6, 0xb, URZ ;  /* 0x0000000b06077899 */ /* 0x000fe4000800063f */
[----:B------:R-:W-:Y:S02]  /*02f0*/  USHF.L.U32 UR6, UR6, 0x1, URZ ;  /* 0x0000000106067899 */ /* 0x000fe4000800063f */
[----:B0-----:R-:W-:Y:S02]  /*0300*/  ULEA UR9, UR9, UR4, 0x18 ;  /* 0x0000000409097291 */ /* 0x001fe4000f8ec03f */
[----:B------:R-:W-:-:S04]  /*0310*/  UIADD3 UR4, -UR5, 0x100000, URZ ;  /* 0x0010000005047890 */ /* 0x000fc8000fffe13f */
[----:B------:R-:W-:Y:S02]  /*0320*/  USHF.L.U32 UR5, UR4, 0xb, URZ ;  /* 0x0000000b04057899 */ /* 0x000fe4000800063f */
[----:B------:R-:W-:Y:S01]  /*0330*/  USHF.L.U32 UR4, UR4, 0x1, URZ ;  /* 0x0000000104047899 */ /* 0x000fe2000800063f */
[----:B------:R-:W0:Y:S11]  /*0340*/  FENCE.VIEW.ASYNC.S ;  /* 0x00000000000073c6 */ /* 0x000e360000000000 */
[----:B0-----:R0:W1:Y:S01]  /*0350*/  SYNCS.EXCH.64 URZ, [UR9], UR4 ;  /* 0x00000004093f75b2 */ /* 0x0010620008000100 */
[----:B------:R0:W2:Y:S01]  /*0360*/  SYNCS.EXCH.64 URZ, [UR9+0x30], UR6 ;  /* 0x00003006093f75b2 */ /* 0x0000a20008000100 */
[----:B------:R0:W3:Y:S01]  /*0370*/  SYNCS.EXCH.64 URZ, [UR9+0x8], UR4 ;  /* 0x00000804093f75b2 */ /* 0x0000e20008000100 */
[----:B------:R0:W4:Y:S01]  /*0380*/  SYNCS.EXCH.64 URZ, [UR9+0x38], UR6 ;  /* 0x00003806093f75b2 */ /* 0x0001220008000100 */
[----:B------:R0:W0:Y:S01]  /*0390*/  SYNCS.EXCH.64 URZ, [UR9+0x10], UR4 ;  /* 0x00001004093f75b2 */ /* 0x0000220008000100 */
[----:B------:R0:W0:Y:S01]  /*03a0*/  SYNCS.EXCH.64 URZ, [UR9+0x40], UR6 ;  /* 0x00004006093f75b2 */ /* 0x0000220008000100 */
[----:B------:R0:W0:Y:S01]  /*03b0*/  SYNCS.EXCH.64 URZ, [UR9+0x18], UR4 ;  /* 0x00001804093f75b2 */ /* 0x0000220008000100 */
[----:B------:R0:W0:Y:S01]  /*03c0*/  SYNCS.EXCH.64 URZ, [UR9+0x48], UR6 ;  /* 0x00004806093f75b2 */ /* 0x0000220008000100 */
[----:B------:R0:W0:Y:S01]  /*03d0*/  SYNCS.EXCH.64 URZ, [UR9+0x20], UR4 ;  /* 0x00002004093f75b2 */ /* 0x0000220008000100 */
[----:B------:R0:W0:Y:S01]  /*03e0*/  SYNCS.EXCH.64 URZ, [UR9+0x50], UR6 ;  /* 0x00005006093f75b2 */ /* 0x0000220008000100 */
[----:B------:R0:W0:Y:S01]  /*03f0*/  SYNCS.EXCH.64 URZ, [UR9+0x28], UR4 ;  /* 0x00002804093f75b2 */ /* 0x0000220008000100 */
[----:B------:R0:W0:Y:S01]  /*0400*/  SYNCS.EXCH.64 URZ, [UR9+0x58], UR6 ;  /* 0x00005806093f75b2 */ /* 0x0000220008000100 */
[----:B------:R-:W-:Y:S01]  /*0410*/  NOP ;  /* 0x0000000000007918 */ /* 0x000fe20000000000 */
.L_x_2:
[----:B0-----:R-:W0:Y:S01]  /*0420*/  S2UR UR9, SR_CTAID.X ;  /* 0x00000000000979c3 */ /* 0x001e220000002500 */
[----:B------:R-:W-:Y:S01]  /*0430*/  SHF.R.S32.HI R2, RZ, 0x1f, R4 ;  /* 0x0000001fff027819 */ /* 0x000fe20000011404 */
[----:B------:R-:W5:Y:S01]  /*0440*/  SHFL.IDX PT, R0, R0, RZ, 0x1f ;  /* 0x00001fff00007589 */ /* 0x000f6200000e0000 */
[----:B------:R-:W-:Y:S01]  /*0450*/  ELECT P0, URZ, PT ;  /* 0x00000000003f782f */ /* 0x000fe20003800000 */
[----:B------:R-:W-:Y:S01]  /*0460*/  NOP ;  /* 0x0000000000007918 */ /* 0x000fe20000000000 */
[----:B------:R-:W-:Y:S01]  /*0470*/  LEA.HI R2, R2, R4, RZ, 0x7 ;  /* 0x0000000402027211 */ /* 0x000fe200078f38ff */
[----:B------:R-:W-:Y:S01]  /*0480*/  ULDC UR4, c[0x0][0x150] ;  /* 0x0000540000047ab9 */ /* 0x000fe20000000800 */
[----:B------:R-:W-:Y:S01]  /*0490*/  NOP ;  /* 0x0000000000007918 */ /* 0x000fe20000000000 */
[----:B------:R-:W1:Y:S01]  /*04a0*/  LDC R8, c[0x0][0x144] ;  /* 0x00005100ff087b82 */ /* 0x000e620000000800 */
[----:B------:R-:W-:-:S05]  /*04b0*/  LOP3.LUT R2, R2, 0xffffff80, RZ, 0xc0, !PT ;  /* 0xffffff8002027812 */ /* 0x000fca00078ec0ff */
[----:B------:R-:W-:Y:S02]  /*04c0*/  IMAD.IADD R4, R4, 0x1, -R2 ;  /* 0x0000000104047824 */ /* 0x000fe400078e0a02 */
[----:B------:R-:W2:Y:S03]  /*04d0*/  S2R R2, SR_CTAID.Y ;  /* 0x0000000000027919 */ /* 0x000ea60000002600 */
[----:B------:R-:W-:-:S04]  /*04e0*/  SHF.R.S32.HI R5, RZ, 0x1f, R4 ;  /* 0x0000001fff057819 */ /* 0x000fc80000011404 */
[----:B------:R-:W-:Y:S02]  /*04f0*/  LEA.HI R5, R5, R4, RZ, 0x3 ;  /* 0x0000000405057211 */ /* 0x000fe400078f18ff */
[----:B0-----:R-:W-:Y:S02]  /*0500*/  I2FP.F32.U32 R6, UR9 ;  /* 0x0000000900067c45 */ /* 0x001fe40008201000 */
[----:B-----5:R-:W-:Y:S02]  /*0510*/  ISETP.NE.OR P0, PT, R0, RZ, !P0 ;  /* 0x000000ff0000720c */ /* 0x020fe40004705670 */
[--C-:B------:R-:W-:Y:S01]  /*0520*/  SHF.R.S32.HI R0, RZ, 0x3, R5.reuse ;  /* 0x00000003ff007819 */ /* 0x100fe20000011405 */
[----:B------:R-:W-:Y:S01]  /*0530*/  FMUL R7, R6, UR4 ;  /* 0x0000000406077c20 */ /* 0x000fe20008400000 */
[----:B------:R-:W-:Y:S01]  /*0540*/  SHF.R.S32.HI R5, RZ, 0x1f, R5 ;  /* 0x0000001fff057819 */ /* 0x000fe20000011405 */
[----:B------:R-:W-:Y:S01]  /*0550*/  ULDC UR4, c[0x0][0x154] ;  /* 0x0000550000047ab9 */ /* 0x000fe20000000800 */
[----:B------:R-:W-:-:S02]  /*0560*/  SHF.R.S32.HI R6, RZ, 0x1f, R3 ;  /* 0x0000001fff067819 */ /* 0x000fc40000011403 */
[----:B------:R-:W-:Y:S01]  /*0570*/  LEA.HI R5, R5, R0, RZ, 0x2 ;  /* 0x0000000005057211 */ /* 0x000fe200078f10ff */
[----:B------:R-:W0:Y:S01]  /*0580*/  F2I.U32.TRUNC.NTZ R7, R7 ;  /* 0x0000000700077305 */ /* 0x000e22000020f000 */
[----:B------:R-:W-:Y:S02]  /*0590*/  LEA.HI R6, R6, R3, RZ, 0x2 ;  /* 0x0000000306067211 */ /* 0x000fe400078f10ff */
[----:B------:R-:W-:Y:S01]  /*05a0*/  LOP3.LUT R5, R5, 0xfffffffc, RZ, 0xc0, !PT ;  /* 0xfffffffc05057812 */ /* 0x000fe200078ec0ff */
[----:B------:R-:W-:Y:S01]  /*05b0*/  VOTEU.ALL UP0, P0 ;  /* 0x00000000003f7886 */ /* 0x000fe20000000000 */
[----:B------:R-:W-:Y:S01]  /*05c0*/  LOP3.LUT R6, R6, 0x3ffffffc, RZ, 0xc0, !PT ;  /* 0x3ffffffc06067812 */ /* 0x000fe200078ec0ff */
[----:B------:R-:W-:Y:S02]  /*05d0*/  VOTEU.ALL UP1, P0 ;  /* 0x00000000003f7886 */ /* 0x000fe40000020000 */
[----:B------:R-:W-:Y:S01]  /*05e0*/  IMAD.IADD R5, R0, 0x1, -R5 ;  /* 0x0000000100057824 */ /* 0x000fe200078e0a05 */
[----:B------:R-:W5:Y:S01]  /*05f0*/  @!UP0 S2UR UR7, SR_CgaCtaId ;  /* 0x00000000000789c3 */ /* 0x000f620000008800 */
[----:B------:R-:W-:Y:S01]  /*0600*/  IMAD.IADD R6, R3, 0x1, -R6 ;  /* 0x0000000103067824 */ /* 0x000fe200078e0a06 */
[----:B------:R-:W-:Y:S01]  /*0610*/  @!UP0 UMOV UR6, 0x400 ;  /* 0x0000040000068882 */ /* 0x000fe20000000000 */
[----:B--2---:R-:W-:-:S03]  /*0620*/  I2FP.F32.U32 R9, R2 ;  /* 0x0000000200097245 */ /* 0x004fc60000201000 */
[----:B------:R-:W-:Y:S01]  /*0630*/  LEA R5, R6, R5, 0x2 ;  /* 0x0000000506057211 */ /* 0x000fe200078e10ff */
[----:B0-----:R-:W-:Y:S02]  /*0640*/  IMAD.MOV R11, RZ, RZ, -R7 ;  /* 0x000000ffff0b7224 */ /* 0x001fe400078e0a07 */
[----:B------:R-:W-:Y:S01]  /*0650*/  FMUL R9, R9, UR4 ;  /* 0x0000000409097c20 */ /* 0x000fe20008400000 */
[----:B------:R-:W-:Y:S01]  /*0660*/  UMOV UR4, 0x20 ;  /* 0x0000002000047882 */ /* 0x000fe20000000000 */
[----:B------:R-:W-:Y:S01]  /*0670*/  LEA.HI R6, R5, R5, RZ, 0x1 ;  /* 0x0000000505067211 */ /* 0x000fe200078f08ff */
[----:B-1----:R-:W-:Y:S01]  /*0680*/  IMAD R0, R8, R11, UR9 ;  /* 0x0000000908007e24 */ /* 0x002fe2000f8e020b */
[----:B------:R-:W-:-:S04]  /*0690*/  @!UP0 UIADD3 UR4, -UR4, 0x100000, URZ ;  /* 0x0010000004048890 */ /* 0x000fc8000fffe13f */
[----:B------:R-:W-:Y:S02]  /*06a0*/  @!UP0 USHF.L.U32 UR5, UR4, 0xb, URZ ;  /* 0x0000000b04058899 */ /* 0x000fe4000800063f */
[----:B------:R-:W-:Y:S01]  /*06b0*/  @!UP0 USHF.L.U32 UR4, UR4, 0x1, URZ ;  /* 0x0000000104048899 */ /* 0x000fe2000800063f */
[----:B------:R-:W0:Y:S01]  /*06c0*/  LDC R11, c[0x0][0x148] ;  /* 0x00005200ff0b7b82 */ /* 0x000e220000000800 */
[----:B------:R-:W-:Y:S01]  /*06d0*/  LOP3.LUT R6, R6, 0xfffffffe, RZ, 0xc0, !PT ;  /* 0xfffffffe06067812 */ /* 0x000fe200078ec0ff */
[----:B------:R-:W1:Y:S04]  /*06e0*/  F2I.U32.TRUNC.NTZ R9, R9 ;  /* 0x0000000900097305 */ /* 0x000e68000020f000 */
[C---:B------:R-:W-:Y:S02]  /*06f0*/  IMAD.IADD R7, R5.reuse, 0x1, -R6 ;  /* 0x0000000105077824 */ /* 0x040fe400078e0a06 */
[----:B------:R-:W-:Y:S01]  /*0700*/  IMAD.SHL.U32 R6, R5, 0x4, RZ ;  /* 0x0000000405067824 */ /* 0x000fe200078e00ff */
[----:B------:R-:W2:Y:S02]  /*0710*/  LDC R8, c[0x0][0x140] ;  /* 0x00005000ff087b82 */ /* 0x000ea40000000800 */
[----:B------:R-:W-:Y:S01]  /*0720*/  ISETP.NE.AND P2, PT, R7, R0, PT ;  /* 0x000000000700720c */ /* 0x000fe20003f45270 */
[----:B-----5:R-:W-:Y:S01]  /*0730*/  @!UP0 ULEA UR6, UR7, UR6, 0x18 ;  /* 0x0000000607068291 */ /* 0x020fe2000f8ec03f */
[----:B------:R-:W-:Y:S01]  /*0740*/  LOP3.LUT R10, R5, 0xc, R6, 0x78, !PT ;  /* 0x0000000c050a7812 */ /* 0x000fe200078e7806 */
[----:B------:R-:W-:Y:S01]  /*0750*/  VOTEU.ALL UP0, P0 ;  /* 0x00000000003f7886 */ /* 0x000fe20000000000 */
[----:B------:R-:W-:Y:S01]  /*0760*/  LOP3.LUT P0, RZ, R4, 0x7, RZ, 0xc0, !PT ;  /* 0x0000000704ff7812 */ /* 0x000fe2000780c0ff */
[----:B------:R-:W-:Y:S01]  /*0770*/  IMAD.MOV.U32 R4, RZ, RZ, 0x1 ;  /* 0x00000001ff047424 */ /* 0x000fe200078e00ff */
[----:B-1----:R-:W-:Y:S01]  /*0780*/  IADD3 R12, -R9, RZ, RZ ;  /* 0x000000ff090c7210 */ /* 0x002fe20007ffe1ff */
[----:B------:R1:W-:Y:S01]  /*0790*/  STL [R1+0x80], R10 ;  /* 0x0000800a01007387 */ /* 0x0003e20000100800 */
[----:B------:R-:W-:-:S05]  /*07a0*/  ISETP.LT.U32.AND P0, PT, R10, 0x2, !P0 ;  /* 0x000000020a00780c */ /* 0x000fca0004701070 */
[----:B------:R-:W-:Y:S01]  /*07b0*/  @P2 LEA.HI R5, R10, R10, RZ, 0x1 ;  /* 0x0000000a0a052211 */ /* 0x000fe200078f08ff */
[----:B0-----:R-:W-:Y:S01]  /*07c0*/  IMAD R6, R11, R12, R2 ;  /* 0x0000000c0b067224 */ /* 0x001fe200078e0202 */
[----:B------:R-:W0:Y:S02]  /*07d0*/  FENCE.VIEW.ASYNC.S ;  /* 0x00000000000073c6 */ /* 0x000e240000000000 */
[----:B0-----:R1:W0:Y:S01]  /*07e0*/  @!UP0 SYNCS.EXCH.64 URZ, [UR6+0x70], UR4 ;  /* 0x00007004063f85b2 */ /* 0x0012220008000100 */
[----:B------:R-:W-:-:S04]  /*07f0*/  @P2 SHF.R.S32.HI R5, RZ, 0x1, R5 ;  /* 0x00000001ff052819 */ /* 0x000fc80000011405 */
[----:B------:R-:W-:Y:S02]  /*0800*/  @P2 ISETP.NE.AND P3, PT, R5, R6, PT ;  /* 0x000000060500220c */ /* 0x000fe40003f65270 */
[----:B------:R-:W-:Y:S02]  /*0810*/  SEL R5, RZ, 0x1, !P0 ;  /* 0x00000001ff057807 */ /* 0x000fe40004000000 */
[----:B------:R-:W-:Y:S02]  /*0820*/  @P2 SEL R4, RZ, 0x1, P3 ;  /* 0x00000001ff042807 */ /* 0x000fe40001800000 */
[----:B--2---:R-:W-:Y:S01]  /*0830*/  ISETP.EQ.U32.AND P4, PT, R8, 0x1, PT ;  /* 0x000000010800780c */ /* 0x004fe20003f82070 */
[----:B------:R1:W-:Y:S01]  /*0840*/  STL [R1+0x88], R5 ;  /* 0x0000880501007387 */ /* 0x0003e20000100800 */
[----:B------:R1:W2:Y:S03]  /*0850*/  @!UP1 SYNCS.EXCH.64 URZ, [UR6+0x78], UR4 ;  /* 0x00007804063f95b2 */ /* 0x0002a60008000100 */
[----:B------:R1:W-:Y:S01]  /*0860*/  STL [R1+0x84], R4 ;  /* 0x0000840401007387 */ /* 0x0003e20000100800 */
[----:B------:R-:W-:-:S07]  /*0870*/  NOP ;  /* 0x0000000000007918 */ /* 0x000fce0000000000 */
[----:B0-----:R-:W-:Y:S05]  /*0880*/  @!P4 BRA `(.L_x_3) ;  /* 0x000000000008c947 */ /* 0x001fea0003800000 */
[----:B--234-:R-:W-:Y:S01]  /*0890*/  UCGABAR_ARV ;  /* 0x00000000000079c7 */ /* 0x01cfe20008000000 */
[----:B------:R-:W-:Y:S05]  /*08a0*/  BRA `(.L_x_4) ;  /* 0x0000000000047947 */ /* 0x000fea0003800000 */
.L_x_3:
[----:B--234-:R-:W-:Y:S01]  /*08b0*/  NOP ;  /* 0x0000000000007918 */ /* 0x01cfe20000000000 */
.L_x_4:
[----:B------:R-:W0:Y:S01]  /*08c0*/  LDC R3, c[0x0][0x75c] ;  /* 0x0001d700ff037b82 */ /* 0x000e220000000800 */
[----:B-1----:R-:W-:Y:S02]  /*08d0*/  IMAD.U32 R4, RZ, RZ, UR9 ;  /* 0x00000009ff047e24 */ /* 0x002fe4000f8e00ff */
[----:B------:R-:W-:Y:S01]  /*08e0*/  IMAD.MOV.U32 R5, RZ, RZ, RZ ;  /* 0x000000ffff057224 */ /* 0x000fe200078e00ff */
[----:B0-----:R-:W-:-:S13]  /*08f0*/  ISETP.NE.AND P3, PT, R3, 0x1, PT ;  /* 0x000000010300780c */ /* 0x001fda0003f65270 */
[----:B------:R-:W0:Y:S01]  /*0900*/  @P3 LDC R7, c[0x0][0x10] ;  /* 0x00000400ff073b82 */ /* 0x000e220000000800 */
[----:B------:R-:W-:Y:S01]  /*0910*/  @P3 IMAD.MOV.U32 R3, RZ, RZ, RZ ;  /* 0x000000ffff033224 */ /* 0x000fe200078e00ff */
[----:B------:R-:W-:-:S06]  /*0920*/  @P3 MOV R13, RZ ;  /* 0x000000ff000d3202 */ /* 0x000fcc0000000f00 */
[----:B------:R-:W1:Y:S01]  /*0930*/  @!P3 LDC R9, c[0x0][0xc] ;  /* 0x00000300ff09bb82 */ /* 0x000e620000000800 */
[----:B0-----:R-:W-:-:S04]  /*0940*/  @P3 IMAD.WIDE.U32 R6, R7, UR9, R2 ;  /* 0x0000000907063c25 */ /* 0x001fc8000f8e0002 */
[----:B------:R-:W-:Y:S02]  /*0950*/  @P3 IMAD.MOV.U32 R19, RZ, RZ, R6 ;  /* 0x000000ffff133224 */ /* 0x000fe400078e0006 */
[----:B------:R-:W-:Y:S02]  /*0960*/  @P3 IMAD.IADD R23, R7, 0x1, R13 ;  /* 0x0000000107173824 */ /* 0x000fe400078e020d */
[----:B-1----:R-:W-:-:S04]  /*0970*/  @!P3 IMAD.WIDE.U32 R4, R2, R9, R4 ;  /* 0x000000090204b225 */ /* 0x002fc800078e0004 */
[----:B------:R-:W-:Y:S01]  /*0980*/  @!P3 IMAD.MOV.U32 R23, RZ, RZ, R5 ;  /* 0x000000ffff17b224 */ /* 0x000fe200078e0005 */
[----:B------:R-:W-:-:S05]  /*0990*/  @!P3 MOV R19, R4 ;  /* 0x000000040013b202 */ /* 0x000fca0000000f00 */
[----:B------:R0:W-:Y:S04]  /*09a0*/  STL [R1+0x90], R19 ;  /* 0x0000901301007387 */ /* 0x0001e80000100800 */
[----:B------:R0:W-:Y:S01]  /*09b0*/  STL [R1+0x8c], R23 ;  /* 0x00008c1701007387 */ /* 0x0001e20000100800 */
[----:B------:R-:W-:Y:S05]  /*09c0*/  @!P4 BRA `(.L_x_5) ;  /* 0x00000000000cc947 */ /* 0x000fea0003800000 */
[----:B------:R-:W-:Y:S01]  /*09d0*/  UCGABAR_WAIT ;  /* 0x0000000000007dc7 */ /* 0x000fe20008000000 */
[----:B------:R-:W-:Y:S01]  /*09e0*/  CCTL.IVALL ;  /* 0x00000000ff00798f */ /* 0x000fe20002000000 */
[----:B------:R-:W-:Y:S05]  /*09f0*/  BRA `(.L_x_6) ;  /* 0x0000000000047947 */ /* 0x000fea0003800000 */
.L_x_5:
[----:B------:R-:W-:Y:S06]  /*0a00*/  BAR.SYNC.DEFER_BLOCKING 0x0 ;  /* 0x0000000000007b1d */ /* 0x000fec0000010000 */
.L_x_6:
[----:B------:R-:W-:Y:S05]  /*0a10*/  @!P1 BRA `(.L_x_7) ;  /* 0x000000cc00ec9947 */ /* 0x000fea0003800000 */
[----:B------:R-:W-:-:S06]  /*0a20*/  UISETP.GT.U32.AND UP0, UPT, UR10, 0x1, UPT ;  /* 0x000000010a00788c */ /* 0x000fcc000bf04070 */
[----:B------:R-:W-:-:S13]  /*0a30*/  PLOP3.LUT P0, PT, PT, PT, UP0, 0x80, 0x0 ;  /* 0x000000000000781c */ /* 0x000fda0003f0f008 */
[----:B------:R-:W-:Y:S05]  /*0a40*/  @P0 EXIT ;  /* 0x000000000000094d */ /* 0x000fea0003800000 */
[----:B------:R-:W-:Y:S01]  /*0a50*/  IMAD.MOV.U32 R6, RZ, RZ, -0x1 ;  /* 0xffffffffff067424 */ /* 0x000fe200078e00ff */
[----:B------:R-:W-:Y:S01]  /*0a60*/  ULDC.64 UR4, c[0x0][0x750] ;  /* 0x0001d40000047ab9 */ /* 0x000fe20000000a00 */
[----:B------:R-:W-:Y:S01]  /*0a70*/  IMAD.MOV.U32 R5, RZ, RZ, -0x1 ;  /* 0xffffffffff057424 */ /* 0x000fe200078e00ff */
[----:B------:R-:W-:Y:S01]  /*0a80*/  ISETP.GE.U32.AND P0, PT, R19, UR4, PT ;  /* 0x0000000413007c0c */ /* 0x000fe2000bf06070 */
[----:B------:R-:W-:Y:S01]  /*0a90*/  UMOV UR23, 0xffffffff ;  /* 0xffffffff00177882 */ /* 0x000fe20000000000 */
[----:B------:R1:W-:Y:S01]  /*0aa0*/  STL [R1+0xe0], R6 ;  /* 0x0000e00601007387 */ /* 0x0003e20000100800 */
[----:B------:R-:W-:Y:S02]  /*0ab0*/  PRMT R4, RZ, 0x7610, R4 ;  /* 0x00007610ff047816 */ /* 0x000fe40000000004 */
[----:B------:R-:W-:Y:S01]  /*0ac0*/  ISETP.GE.U32.AND.EX P0, PT, R23, UR5, PT, P0 ;  /* 0x0000000517007c0c */ /* 0x000fe2000bf06100 */
[----:B------:R1:W-:-:S12]  /*0ad0*/  STL [R1+0x94], R5 ;  /* 0x0000940501007387 */ /* 0x0003d80000100800 */
[----:B-1----:R-:W-:Y:S05]  /*0ae0*/  @P0 BRA `(.L_x_8) ;  /* 0x0000000400380947 */ /* 0x002fea0003800000 */
[----:B------:R-:W1:Y:S01]  /*0af0*/  LDC.64 R14, c[0x0][0x728] ;  /* 0x0001ca00ff0e7b82 */ /* 0x000e620000000a00 */
[----:B------:R-:W-:Y:S01]  /*0b00*/  MOV R4, R19 ;  /* 0x0000001300047202 */ /* 0x000fe20000000f00 */
[----:B------:R-:W-:-:S06]  /*0b10*/  IMAD.MOV.U32 R5, RZ, RZ, R23 ;  /* 0x000000ffff057224 */ /* 0x000fcc00078e0017 */
[----:B------:R-:W2:Y:S08]  /*0b20*/  LDC R10, c[0x0][0x730] ;  /* 0x0001cc00ff0a7b82 */ /* 0x000eb00000000800 */
[----:B------:R-:W3:Y:S01]  /*0b30*/  LDC.64 R16, c[0x0][0x720] ;  /* 0x0001c800ff107b82 */ /* 0x000ee20000000a00 */
[----:B-1----:R-:W-:-:S04]  /*0b40*/  ISETP.NE.U32.AND P0, PT, R14, RZ, PT ;  /* 0x000000ff0e00720c */ /* 0x002fc80003f05070 */
[----:B------:R-:W-:-:S13]  /*0b50*/  ISETP.NE.AND.EX P0, PT, R15, RZ, PT, P0 ;  /* 0x000000ff0f00720c */ /* 0x000fda0003f05300 */
[----:B--23--:R-:W-:Y:S05]  /*0b60*/  @!P0 BRA `(.L_x_9) ;  /* 0x0000000000288947 */ /* 0x00cfea0003800000 */
[----:B------:R-:W1:Y:S02]  /*0b70*/  LDC R9, c[0x0][0x734] ;  /* 0x0001cd00ff097b82 */ /* 0x000e640000000800 */
[----:B-1----:R-:W-:-:S05]  /*0b80*/  IADD3 R9, P0, R19, R9, RZ ;  /* 0x0000000913097210 */ /* 0x002fca0007f1e0ff */
[----:B------:R-:W-:-:S04]  /*0b90*/  IMAD.X R13, RZ, RZ, R23, P0 ;  /* 0x000000ffff0d7224 */ /* 0x000fc800000e0617 */
[----:B------:R-:W-:-:S04]  /*0ba0*/  IMAD.WIDE.U32 R4, R13, R14, RZ ;  /* 0x0000000e0d047225 */ /* 0x000fc800078e00ff */
[----:B------:R-:W-:-:S04]  /*0bb0*/  IMAD.WIDE.U32 R6, P0, R9, R15, R4 ;  /* 0x0000000f09067225 */ /* 0x000fc80007800004 */
[----:B------:R-:W-:Y:S01]  /*0bc0*/  IMAD.WIDE.U32 R4, R9, R14, RZ ;  /* 0x0000000e09047225 */ /* 0x000fe200078e00ff */
[----:B------:R-:W-:-:S03]  /*0bd0*/  MOV R8, R7 ;  /* 0x0000000700087202 */ /* 0x000fc60000000f00 */
[----:B------:R-:W-:Y:S01]  /*0be0*/  IMAD.X R9, RZ, RZ, RZ, P0 ;  /* 0x000000ffff097224 */ /* 0x000fe200000e06ff */
[----:B------:R-:W-:-:S05]  /*0bf0*/  IADD3 RZ, P0, R5, R6, RZ ;  /* 0x0000000605ff7210 */ /* 0x000fca0007f1e0ff */
[----:B------:R-:W-:-:S08]  /*0c00*/  IMAD.WIDE.U32.X R4, R13, R15, R8, P0 ;  /* 0x0000000f0d047225 */ /* 0x000fd000000e0408 */
.L_x_9:
[----:B------:R-:W1:Y:S01]  /*0c10*/  LDC.64 R20, c[0x0][0x740] ;  /* 0x0001d000ff147b82 */ /* 0x000e620000000a00 */
[-C--:B------:R-:W-:Y:S01]  /*0c20*/  SHF.R.U64 R22, R4, R10.reuse, R5 ;  /* 0x0000000a04167219 */ /* 0x080fe20000001205 */
[----:B------:R-:W-:Y:S01]  /*0c30*/  IMAD.MOV.U32 R4, RZ, RZ, R19 ;  /* 0x000000ffff047224 */ /* 0x000fe200078e0013 */
[----:B------:R-:W-:Y:S01]  /*0c40*/  SHF.R.U32.HI R3, RZ, R10, R5 ;  /* 0x0000000aff037219 */ /* 0x000fe20000011605 */
[----:B------:R-:W-:Y:S01]  /*0c50*/  IMAD.MOV.U32 R5, RZ, RZ, R23 ;  /* 0x000000ffff057224 */ /* 0x000fe200078e0017 */
[----:B------:R-:W-:Y:S01]  /*0c60*/  IADD3 R7, P0, RZ, -R22, RZ ;  /* 0x80000016ff077210 */ /* 0x000fe20007f1e0ff */
[----:B0-----:R-:W-:Y:S02]  /*0c70*/  IMAD R23, R11, R12, R2 ;  /* 0x0000000c0b177224 */ /* 0x001fe400078e0202 */
[----:B------:R-:W0:Y:S01]  /*0c80*/  LDC R8, c[0x0][0x718] ;  /* 0x0001c600ff087b82 */ /* 0x000e220000000800 */
[----:B------:R-:W-:Y:S02]  /*0c90*/  IMAD.MOV.U32 R11, RZ, RZ, 0x1 ;  /* 0x00000001ff0b7424 */ /* 0x000fe400078e00ff */
[----:B------:R-:W-:-:S02]  /*0ca0*/  IMAD.X R3, RZ, RZ, ~R3, P0 ;  /* 0x000000ffff037224 */ /* 0x000fc400000e0e03 */
[----:B------:R-:W-:-:S03]  /*0cb0*/  IMAD.WIDE.U32 R4, R7, R16, R4 ;  /* 0x0000001007047225 */ /* 0x000fc600078e0004 */
[----:B------:R-:W2:Y:S01]  /*0cc0*/  LDC R14, c[0x0][0x708] ;  /* 0x0001c200ff0e7b82 */ /* 0x000ea20000000800 */
[----:B------:R-:W-:-:S04]  /*0cd0*/  IMAD R6, R3, R16, RZ ;  /* 0x0000001003067224 */ /* 0x000fc800078e02ff */
[----:B------:R-:W-:-:S03]  /*0ce0*/  IMAD R3, R7, R17, R6 ;  /* 0x0000001107037224 */ /* 0x000fc600078e0206 */
[----:B------:R-:W3:Y:S01]  /*0cf0*/  LDC R18, c[0x0][0x758] ;  /* 0x0001d600ff127b82 */ /* 0x000ee20000000800 */
[----:B-1----:R-:W-:Y:S02]  /*0d00*/  ISETP.NE.U32.AND P0, PT, R20, RZ, PT ;  /* 0x000000ff1400720c */ /* 0x002fe40003f05070 */
[----:B------:R-:W-:Y:S01]  /*0d10*/  IADD3 R3, R5, R3, RZ ;  /* 0x0000000305037210 */ /* 0x000fe20007ffe0ff */
[----:B------:R-:W-:Y:S01]  /*0d20*/  IMAD.MOV.U32 R5, RZ, RZ, -0x1 ;  /* 0xffffffffff057424 */ /* 0x000fe200078e00ff */
[----:B------:R-:W-:-:S03]  /*0d30*/  ISETP.NE.AND.EX P0, PT, R21, RZ, PT, P0 ;  /* 0x000000ff1500720c */ /* 0x000fc60003f05300 */
[----:B------:R-:W1:Y:S01]  /*0d40*/  LDC R13, c[0x0][0x700] ;  /* 0x0001c000ff0d7b82 */ /* 0x000e620000000800 */
[-CC-:B0-----:R-:W-:Y:S02]  /*0d50*/  SHF.R.U64 R10, R4, R8.reuse, R3.reuse ;  /* 0x00000008040a7219 */ /* 0x181fe40000001203 */
[----:B------:R-:W-:-:S05]  /*0d60*/  SHF.R.U32.HI R3, RZ, R8, R3 ;  /* 0x00000008ff037219 */ /* 0x000fca0000011603 */
[----:B------:R-:W0:Y:S01]  /*0d70*/  LDC R15, c[0x0][0x748] ;  /* 0x0001d200ff0f7b82 */ /* 0x000e220000000800 */
[-CC-:B--2---:R-:W-:Y:S02]  /*0d80*/  SHF.R.U64 R19, R10, R14.reuse, R3.reuse ;  /* 0x0000000e0a137219 */ /* 0x184fe40000001203 */
[----:B------:R-:W-:-:S05]  /*0d90*/  SHF.R.U32.HI R3, RZ, R14, R3 ;  /* 0x0000000eff037219 */ /* 0x000fca0000011603 */
[----:B------:R-:W2:Y:S01]  /*0da0*/  LDC R17, c[0x0][0x738] ;  /* 0x0001ce00ff117b82 */ /* 0x000ea20000000800 */
[-C--:B---3--:R-:W-:Y:S02]  /*0db0*/  SHF.L.U32 R2, R5, R18.reuse, RZ ;  /* 0x0000001205027219 */ /* 0x088fe400000006ff */
[--C-:B------:R-:W-:Y:S02]  /*0dc0*/  SHF.R.U64 R12, R19, R18, R3.reuse ;  /* 0x00000012130c7219 */ /* 0x100fe40000001203 */
[----:B------:R-:W-:Y:S02]  /*0dd0*/  LOP3.LUT R8, RZ, R2, RZ, 0x33, !PT ;  /* 0x00000002ff087212 */ /* 0x000fe400078e33ff */
[----:B------:R-:W-:Y:S01]  /*0de0*/  SHF.R.U32.HI R3, RZ, R18, R3 ;  /* 0x00000012ff037219 */ /* 0x000fe20000011603 */
[----:B------:R-:W3:Y:S01]  /*0df0*/  LDC R16, c[0x0][0x710] ;  /* 0x0001c400ff107b82 */ /* 0x000ee20000000800 */
[----:B------:R-:W-:Y:S01]  /*0e00*/  IMAD.MOV.U32 R2, RZ, RZ, R12 ;  /* 0x000000ffff027224 */ /* 0x000fe200078e000c */
[----:B------:R-:W-:Y:S06]  /*0e10*/  @!P0 BRA `(.L_x_10) ;  /* 0x0000000000288947 */ /* 0x000fec0003800000 */
[----:B------:R-:W4:Y:S02]  /*0e20*/  LDC R7, c[0x0][0x74c] ;  /* 0x0001d300ff077b82 */ /* 0x000f240000000800 */
[----:B----4-:R-:W-:-:S04]  /*0e30*/  IADD3 R7, P0, R12, R7, RZ ;  /* 0x000000070c077210 */ /* 0x010fc80007f1e0ff */
[----:B------:R-:W-:-:S05]  /*0e40*/  IADD3.X R9, RZ, R3, RZ, P0, !PT ;  /* 0x00000003ff097210 */ /* 0x000fca00007fe4ff */
[----:B------:R-:W-:-:S04]  /*0e50*/  IMAD.WIDE.U32 R2, R9, R20, RZ ;  /* 0x0000001409027225 */ /* 0x000fc800078e00ff */
[----:B------:R-:W-:-:S04]  /*0e60*/  IMAD.WIDE.U32 R4, P0, R7, R21, R2 ;  /* 0x0000001507047225 */ /* 0x000fc80007800002 */
[----:B------:R-:W-:-:S04]  /*0e70*/  IMAD.WIDE.U32 R2, R7, R20, RZ ;  /* 0x0000001407027225 */ /* 0x000fc800078e00ff */
[----:B------:R-:W-:Y:S01]  /*0e80*/  IMAD.X R7, RZ, RZ, RZ, P0 ;  /* 0x000000ffff077224 */ /* 0x000fe200000e06ff */
[----:B------:R-:W-:Y:S01]  /*0e90*/  IADD3 RZ, P0, R3, R4, RZ ;  /* 0x0000000403ff7210 */ /* 0x000fe20007f1e0ff */
[----:B------:R-:W-:-:S04]  /*0ea0*/  IMAD.MOV.U32 R6, RZ, RZ, R5 ;  /* 0x000000ffff067224 */ /* 0x000fc800078e0005 */
[----:B------:R-:W-:-:S08]  /*0eb0*/  IMAD.WIDE.U32.X R2, R9, R21, R6, P0 ;  /* 0x0000001509027225 */ /* 0x000fd000000e0406 */
.L_x_10:
[----:B0-----:R-:W-:Y:S01]  /*0ec0*/  SHF.R.U64 R4, R2, R15, R3 ;  /* 0x0000000f02047219 */ /* 0x001fe20000001203 */
[----:B-1----:R-:W-:Y:S01]  /*0ed0*/  VIADD R5, R13, 0xffffffff ;  /* 0xffffffff0d057836 */ /* 0x002fe20000000000 */
[----:B------:R-:W-:Y:S02]  /*0ee0*/  SHF.L.U32 R2, R11, R18, RZ ;  /* 0x000000120b027219 */ /* 0x000fe400000006ff */
[----:B------:R-:W-:Y:S02]  /*0ef0*/  LOP3.LUT R3, R19, R8, RZ, 0xc0, !PT ;  /* 0x0000000813037212 */ /* 0x000fe400078ec0ff */
[----:B------:R-:W-:Y:S02]  /*0f00*/  IADD3 R6, -R4, RZ, RZ ;  /* 0x000000ff04067210 */ /* 0x000fe40007ffe1ff */
[----:B------:R-:W-:Y:S01]  /*0f10*/  SEL R0, R0, R23, !P3 ;  /* 0x0000001700007207 */ /* 0x000fe20005800000 */
[----:B------:R-:W-:Y:S01]  /*0f20*/  IMAD R3, R2, R4, R3 ;  /* 0x0000000402037224 */ /* 0x000fe200078e0203 */
[----:B------:R-:W-:Y:S01]  /*0f30*/  LOP3.LUT R5, R10, R5, RZ, 0xc0, !PT ;  /* 0x000000050a057212 */ /* 0x000fe200078ec0ff */
[----:B--2---:R-:W-:Y:S01]  /*0f40*/  IMAD R2, R6, R17, R12 ;  /* 0x0000001106027224 */ /* 0x004fe200078e020c */
[----:B------:R-:W-:Y:S01]  /*0f50*/  R2UR UR23, R22 ;  /* 0x00000000161772ca */ /* 0x000fe200000e0000 */
[----:B---3--:R-:W-:-:S02]  /*0f60*/  IMAD R0, R3, R16, R0 ;  /* 0x0000001003007224 */ /* 0x008fc400078e0200 */
[----:B------:R-:W-:Y:S02]  /*0f70*/  IMAD R3, R2, R13, R5 ;  /* 0x0000000d02037224 */ /* 0x000fe400078e0205 */
[----:B------:R-:W-:-:S03]  /*0f80*/  IMAD.MOV.U32 R4, RZ, RZ, 0x1 ;  /* 0x00000001ff047424 */ /* 0x000fc600078e00ff */
[----:B------:R-:W-:Y:S02]  /*0f90*/  SEL R2, R3, R0, !P3 ;  /* 0x0000000003027207 */ /* 0x000fe40005800000 */
[----:B------:R-:W-:-:S03]  /*0fa0*/  SEL R0, R0, R3, !P3 ;  /* 0x0000000300007207 */ /* 0x000fc60005800000 */
[----:B------:R1:W-:Y:S04]  /*0fb0*/  STL [R1+0x94], R2 ;  /* 0x0000940201007387 */ /* 0x0003e80000100800 */
[----:B------:R1:W-:Y:S02]  /*0fc0*/  STL [R1+0xe0], R0 ;  /* 0x0000e00001007387 */ /* 0x0003e40000100800 */
.L_x_8:
[----:B------:R-:W-:-:S08]  /*0fd0*/  NOP ;  /* 0x0000000000007918 */ /* 0x000fd00000000000 */
[----:B------:R-:W2:Y:S02]  /*0fe0*/  USETMAXREG.TRY_ALLOC.CTAPOOL UP0, 0xe8 ;  /* 0x000000e8000079c8 */ /* 0x000ea40008000600 */
[----:B--2---:R-:W-:-:S13]  /*0ff0*/  PLOP3.LUT P0, PT, PT, PT, UP0, 0x80, 0x0 ;  /* 0x000000000000781c */ /* 0x004fda0003f0f008 */
[----:B------:R-:W-:Y:S05]  /*1000*/  @!P0 BRA `(.L_x_8) ;  /* 0xfffffffc00f08947 */ /* 0x000fea000383ffff */
[----:B------:R-:W-:Y:S01]  /*1010*/  ULDC.64 UR4, c[0x0][0x698] ;  /* 0x0001a60000047ab9 */ /* 0x000fe20000000a00 */
[----:B------:R-:W-:Y:S01]  /*1020*/  ULDC.64 UR16, c[0x0][0x208] ;  /* 0x0000820000107ab9 */ /* 0x000fe20000000a00 */
[----:B------:R-:W-:-:S04]  /*1030*/  ISETP.NE.U32.AND P0, PT, RZ, UR4, PT ;  /* 0x00000004ff007c0c */ /* 0x000fc8000bf05070 */
[----:B------:R-:W-:-:S13]  /*1040*/  ISETP.NE.AND.EX P0, PT, RZ, UR5, PT, P0 ;  /* 0x00000005ff007c0c */ /* 0x000fda000bf05300 */
[----:B------:R-:W-:Y:S05]  /*1050*/  @!P0 BRA `(.L_x_11) ;  /* 0x0000000000208947 */ /* 0x000fea0003800000 */
[----:B-1----:R-:W1:Y:S02]  /*1060*/  LDC.64 R2, c[0x0][0x698] ;  /* 0x0001a600ff027b82 */ /* 0x002e640000000a00 */
[----:B-1----:R-:W2:Y:S02]  /*1070*/  LDG.E.64 R2, desc[UR16][R2.64] ;  /* 0x0000001002027981 */ /* 0x002ea4000c1e1b00 */
[----:B--2---:R-:W-:-:S04]  /*1080*/  ISETP.NE.U32.AND P0, PT, R2, RZ, PT ;  /* 0x000000ff0200720c */ /* 0x004fc80003f05070 */
[----:B------:R-:W-:-:S13]  /*1090*/  ISETP.NE.AND.EX P0, PT, R3, RZ, PT, P0 ;  /* 0x000000ff0300720c */ /* 0x000fda0003f05300 */
[----:B------:R-:W-:Y:S05]  /*10a0*/  @!P0 BRA `(.L_x_11) ;  /* 0x00000000000c8947 */ /* 0x000fea0003800000 */
[----:B------:R-:W2:Y:S02]  /*10b0*/  LD.E R2, desc[UR16][R2.64] ;  /* 0x0000001002027980 */ /* 0x000ea4000c101900 */
[----:B--2---:R-:W-:Y:S01]  /*10c0*/  R2UR UR21, R2 ;  /* 0x00000000021572ca */ /* 0x004fe200000e0000 */
[----:B------:R-:W-:-:S14]  /*10d0*/  BRA `(.L_x_12) ;  /* 0x0000000000247947 */ /* 0x000fdc0003800000 */
.L_x_11:
[----:B------:R-:W-:Y:S02]  /*10e0*/  ULDC.64 UR4, c[0x0][0x688] ;  /* 0x0001a20000047ab9 */ /* 0x000fe40000000a00 */
[----:B------:R-:W-:-:S04]  /*10f0*/  ISETP.NE.U32.AND P0, PT, RZ, UR4, PT ;  /* 0x00000004ff007c0c */ /* 0x000fc8000bf05070 */
[----:B------:R-:W-:-:S13]  /*1100*/  ISETP.NE.AND.EX P0, PT, RZ, UR5, PT, P0 ;  /* 0x00000005ff007c0c */ /* 0x000fda000bf05300 */
[----:B------:R-:W-:Y:S05]  /*1110*/  @!P0 BRA `(.L_x_13) ;  /* 0x0000000000108947 */ /* 0x000fea0003800000 */
[----:B-1----:R-:W1:Y:S02]  /*1120*/  LDC.64 R2, c[0x0][0x688] ;  /* 0x0001a200ff027b82 */ /* 0x002e640000000a00 */
[----:B-1----:R-:W2:Y:S02]  /*1130*/  LDG.E R2, desc[UR16][R2.64] ;  /* 0x0000001002027981 */ /* 0x002ea4000c1e1900 */
[----:B--2---:R-:W-:Y:S01]  /*1140*/  R2UR UR21, R2 ;  /* 0x00000000021572ca */ /* 0x004fe200000e0000 */
[----:B------:R-:W-:-:S14]  /*1150*/  BRA `(.L_x_12) ;  /* 0x0000000000047947 */ /* 0x000fdc0003800000 */
.L_x_13:
[----:B------:R-:W-:-:S05]  /*1160*/  ULDC UR21, c[0x0][0x680] ;  /* 0x0001a00000157ab9 */ /* 0x000fca0000000800 */
.L_x_12:
[----:B------:R-:W-:Y:S02]  /*1170*/  ULDC.64 UR4, c[0x0][0x6a0] ;  /* 0x0001a80000047ab9 */ /* 0x000fe40000000a00 */
        /* <DEDUP_REMOVED lines=11> */
.L_x_14:
        /* <DEDUP_REMOVED lines=8> */
.L_x_16:
[----:B------:R-:W-:-:S05]  /*12b0*/  ULDC UR22, c[0x0][0x684] ;  /* 0x0001a10000167ab9 */ /* 0x000fca0000000800 */
.L_x_15:
[----:B------:R-:W-:-:S13]  /*12c0*/  LOP3.LUT P0, RZ, R4, 0xff, RZ, 0xc0, !PT ;  /* 0x000000ff04ff7812 */ /* 0x000fda000780c0ff */
[----:B------:R-:W-:Y:S05]  /*12d0*/  @!P0 EXIT ;  /* 0x000000000000894d */ /* 0x000fea0003800000 */
[----:B------:R-:W-:Y:S01]  /*12e0*/  ULDC UR4, c[0x0][0x28c] ;  /* 0x0000a30000047ab9 */ /* 0x000fe20000000800 */
[----:B------:R-:W-:Y:S02]  /*12f0*/  ULOP3.LUT UR24, UR14, 0x1, URZ, 0xfc, !UPT ;  /* 0x000000010e187892 */ /* 0x000fe4000f8efc3f */
[----:B------:R-:W-:-:S04]  /*1300*/  UIADD3 UR4, UR4, 0x7f, URZ ;  /* 0x0000007f04047890 */ /* 0x000fc8000fffe03f */
[----:B------:R-:W-:-:S04]  /*1310*/  USHF.R.S32.HI UR5, URZ, 0x1f, UR4 ;  /* 0x0000001f3f057899 */ /* 0x000fc80008011404 */
[----:B------:R-:W-:-:S03]  /*1320*/  ULEA.HI UR5, UR5, UR4, URZ, 0x7 ;  /* 0x0000000405057291 */ /* 0x000fc6000f8f383f */
[----:B------:R-:W-:Y:S01]  /*1330*/  UMOV UR4, URZ ;  /* 0x0000003f00047c82 */ /* 0x000fe20008000000 */
[----:B------:R-:W-:-:S03]  /*1340*/  USHF.R.S32.HI UR12, URZ, 0x7, UR5 ;  /* 0x000000073f0c7899 */ /* 0x000fc60008011405 */
[----:B------:R-:W-:-:S09]  /*1350*/  UMOV UR5, URZ ;  /* 0x0000003f00057c82 */ /* 0x000fd20008000000 */
.L_x_283:
[----:B-1----:R-:W1:Y:S01]  /*1360*/  S2R R0, SR_TID.X ;  /* 0x0000000000007919 */ /* 0x002e620000002100 */
[----:B------:R-:W-:Y:S01]  /*1370*/  UISETP.LT.AND UP0, UPT, URZ, UR12, UPT ;  /* 0x0000000c3f00728c */ /* 0x000fe2000bf01270 */
[----:B------:R-:W-:Y:S02]  /*1380*/  CS2R R4, SRZ ;  /* 0x0000000000047805 */ /* 0x000fe4000001ff00 */
[----:B------:R-:W-:Y:S01]  /*1390*/  CS2R R6, SRZ ;  /* 0x0000000000067805 */ /* 0x000fe2000001ff00 */
[----:B------:R-:W-:Y:S01]  /*13a0*/  STL [R1+0x7c], RZ ;  /* 0x00007cff01007387 */ /* 0x000fe20000100800 */
[----:B------:R-:W-:Y:S01]  /*13b0*/  USEL UR6, URZ, UR12, UP0 ;  /* 0x0000000c3f067287 */ /* 0x000fe20008000000 */
[----:B------:R-:W-:Y:S02]  /*13c0*/  CS2R R8, SRZ ;  /* 0x0000000000087805 */ /* 0x000fe4000001ff00 */
[----:B---3--:R-:W-:Y:S01]  /*13d0*/  CS2R R10, SRZ ;  /* 0x00000000000a7805 */ /* 0x008fe2000001ff00 */
[----:B------:R-:W-:Y:S01]  /*13e0*/  STL [R1+0x78], RZ ;  /* 0x000078ff01007387 */ /* 0x000fe20000100800 */
[----:B------:R-:W-:Y:S01]  /*13f0*/  UIADD3 UR7, UR12, -UR6, URZ ;  /* 0x800000060c077290 */ /* 0x000fe2000fffe03f */
[----:B------:R-:W-:-:S02]  /*1400*/  CS2R R12, SRZ ;  /* 0x00000000000c7805 */ /* 0x000fc4000001ff00 */
[----:B------:R-:W-:Y:S01]  /*1410*/  CS2R R14, SRZ ;  /* 0x00000000000e7805 */ /* 0x000fe2000001ff00 */
[----:B------:R-:W-:Y:S01]  /*1420*/  STL [R1+0x74], RZ ;  /* 0x000074ff01007387 */ /* 0x000fe20000100800 */
[----:B------:R-:W-:Y:S01]  /*1430*/  UISETP.GE.AND UP0, UPT, UR7, 0x1, UPT ;  /* 0x000000010700788c */ /* 0x000fe2000bf06270 */
[----:B------:R-:W-:Y:S01]  /*1440*/  CS2R R16, SRZ ;  /* 0x0000000000107805 */ /* 0x000fe2000001ff00 */
[----:B------:R-:W-:Y:S01]  /*1450*/  UMOV UR6, URZ ;  /* 0x0000003f00067c82 */ /* 0x000fe20008000000 */
[----:B------:R-:W-:Y:S01]  /*1460*/  STL [R1+0x70], RZ ;  /* 0x000070ff01007387 */ /* 0x000fe20000100800 */
[----:B0-----:R-:W-:Y:S02]  /*1470*/  CS2R R18, SRZ ;  /* 0x0000000000127805 */ /* 0x001fe4000001ff00 */
[----:B------:R-:W-:Y:S02]  /*1480*/  CS2R R20, SRZ ;  /* 0x0000000000147805 */ /* 0x000fe4000001ff00 */
[----:B------:R-:W-:Y:S01]  /*1490*/  PLOP3.LUT P0, PT, PT, PT, UP0, 0x80, 0x0 ;  /* 0x000000000000781c */ /* 0x000fe20003f0f008 */
[----:B------:R-:W-:Y:S01]  /*14a0*/  STL [R1+0x6c], RZ ;  /* 0x00006cff01007387 */ /* 0x000fe20000100800 */
[----:B------:R-:W-:-:S02]  /*14b0*/  CS2R R22, SRZ ;  /* 0x0000000000167805 */ /* 0x000fc4000001ff00 */
[----:B------:R-:W-:Y:S02]  /*14c0*/  CS2R R156, SRZ ;  /* 0x00000000009c7805 */ /* 0x000fe4000001ff00 */
[----:B------:R-:W-:Y:S01]  /*14d0*/  CS2R R158, SRZ ;  /* 0x00000000009e7805 */ /* 0x000fe2000001ff00 */
[----:B------:R-:W-:Y:S01]  /*14e0*/  STL [R1+0x68], RZ ;  /* 0x000068ff01007387 */ /* 0x000fe20000100800 */
[----:B------:R-:W-:Y:S02]  /*14f0*/  CS2R R160, SRZ ;  /* 0x0000000000a07805 */ /* 0x000fe4000001ff00 */
[----:B------:R-:W-:Y:S02]  /*1500*/  CS2R R162, SRZ ;  /* 0x0000000000a27805 */ /* 0x000fe4000001ff00 */
[----:B------:R-:W-:Y:S01]  /*1510*/  CS2R R164, SRZ ;  /* 0x0000000000a47805 */ /* 0x000fe2000001ff00 */
[----:B------:R-:W-:Y:S01]  /*1520*/  STL [R1+0x64], RZ ;  /* 0x000064ff01007387 */ /* 0x000fe20000100800 */
[----:B------:R-:W-:-:S02]  /*1530*/  CS2R R166, SRZ ;  /* 0x0000000000a67805 */ /* 0x000fc4000001ff00 */
[----:B------:R-:W-:Y:S02]  /*1540*/  CS2R R168, SRZ ;  /* 0x0000000000a87805 */ /* 0x000fe4000001ff00 */
[----:B------:R-:W-:Y:S01]  /*1550*/  CS2R R170, SRZ ;  /* 0x0000000000aa7805 */ /* 0x000fe2000001ff00 */
[----:B------:R-:W-:Y:S01]  /*1560*/  STL [R1+0x60], RZ ;  /* 0x000060ff01007387 */ /* 0x000fe20000100800 */
[----:B-1----:R-:W-:Y:S02]  /*1570*/  LOP3.LUT R0, R0, 0x80, RZ, 0xc0, !PT ;  /* 0x0000008000007812 */ /* 0x002fe400078ec0ff */
[----:B------:R-:W-:Y:S02]  /*1580*/  CS2R R172, SRZ ;  /* 0x0000000000ac7805 */ /* 0x000fe4000001ff00 */
[----:B------:R-:W-:Y:S01]  /*1590*/  CS2R R174, SRZ ;  /* 0x0000000000ae7805 */ /* 0x000fe2000001ff00 */
[----:B------:R-:W-:Y:S01]  /*15a0*/  STL [R1+0x5c], RZ ;  /* 0x00005cff01007387 */ /* 0x000fe20000100800 */
[----:B------:R-:W-:Y:S01]  /*15b0*/  SHF.R.U32.HI R2, RZ, 0x7, R0 ;  /* 0x00000007ff027819 */ /* 0x000fe20000011600 */
[----:B------:R-:W-:Y:S01]  /*15c0*/  IMAD.MOV.U32 R0, RZ, RZ, RZ ;  /* 0x000000ffff007224 */ /* 0x000fe200078e00ff */
[----:B------:R-:W-:Y:S01]  /*15d0*/  CS2R R176, SRZ ;  /* 0x0000000000b07805 */ /* 0x000fe2000001ff00 */
        /* <DEDUP_REMOVED lines=29> */
[----:B-----5:R-:W-:Y:S02]  /*17b0*/  CS2R R220, SRZ ;  /* 0x0000000000dc7805 */ /* 0x020fe4000001ff00 */
[----:B------:R-:W-:Y:S02]  /*17c0*/  CS2R R222, SRZ ;  /* 0x0000000000de7805 */ /* 0x000fe4000001ff00 */
[----:B------:R-:W-:Y:S01]  /*17d0*/  CS2R R224, SRZ ;  /* 0x0000000000e07805 */ /* 0x000fe2000001ff00 */
[----:B------:R-:W-:Y:S01]  /*17e0*/  STL [R1+0x38], RZ ;  /* 0x000038ff01007387 */ /* 0x000fe20000100800 */
[----:B------:R-:W-:Y:S01]  /*17f0*/  CS2R R226, SRZ ;  /* 0x0000000000e27805 */ /* 0x000fe2000001ff00 */
        /* <DEDUP_REMOVED lines=26> */
[----:B------:R-:W0:Y:S01]  /*19a0*/  SHFL.IDX PT, R2, R2, RZ, 0x1f ;  /* 0x00001fff02027589 */ /* 0x000e2200000e0000 */
[----:B------:R-:W-:-:S02]  /*19b0*/  CS2R R126, SRZ ;  /* 0x00000000007e7805 */ /* 0x000fc4000001ff00 */
[----:B------:R-:W-:Y:S02]  /*19c0*/  CS2R R128, SRZ ;  /* 0x0000000000807805 */ /* 0x000fe4000001ff00 */
[----:B------:R-:W-:Y:S01]  /*19d0*/  CS2R R130, SRZ ;  /* 0x0000000000827805 */ /* 0x000fe2000001ff00 */
[----:B------:R1:W-:Y:S01]  /*19e0*/  STL [R1+0x1c], RZ ;  /* 0x00001cff01007387 */ /* 0x0003e20000100800 */
[----:B------:R-:W-:Y:S02]  /*19f0*/  CS2R R132, SRZ ;  /* 0x0000000000847805 */ /* 0x000fe4000001ff00 */
[----:B------:R-:W-:Y:S02]  /*1a00*/  CS2R R134, SRZ ;  /* 0x0000000000867805 */ /* 0x000fe4000001ff00 */
[----:B------:R-:W-:Y:S01]  /*1a10*/  CS2R R136, SRZ ;  /* 0x0000000000887805 */ /* 0x000fe2000001ff00 */
[----:B------:R1:W-:Y:S01]  /*1a20*/  STL [R1+0x18], RZ ;  /* 0x000018ff01007387 */ /* 0x0003e20000100800 */
        /* <DEDUP_REMOVED lines=16> */
[----:B0-----:R-:W-:-:S02]  /*1b30*/  R2UR UR8, R2 ;  /* 0x00000000020872ca */ /* 0x001fc400000e0000 */
[----:B--2---:R-:W-:Y:S02]  /*1b40*/  CS2R R2, SRZ ;  /* 0x0000000000027805 */ /* 0x004fe4000001ff00 */
[----:B------:R-:W-:Y:S01]  /*1b50*/  CS2R R34, SRZ ;  /* 0x0000000000227805 */ /* 0x000fe2000001ff00 */
[----:B------:R1:W-:Y:S01]  /*1b60*/  STL [R1+0x4], RZ ;  /* 0x000004ff01007387 */ /* 0x0003e20000100800 */
[----:B------:R-:W-:Y:S02]  /*1b70*/  CS2R R36, SRZ ;  /* 0x0000000000247805 */ /* 0x000fe4000001ff00 */
[----:B------:R-:W-:Y:S02]  /*1b80*/  CS2R R38, SRZ ;  /* 0x0000000000267805 */ /* 0x000fe4000001ff00 */
[----:B------:R-:W-:Y:S01]  /*1b90*/  CS2R R40, SRZ ;  /* 0x0000000000287805 */ /* 0x000fe2000001ff00 */
[----:B------:R1:W-:Y:S01]  /*1ba0*/  STL [R1], RZ ;  /* 0x000000ff01007387 */ /* 0x0003e20000100800 */
[----:B------:R-:W-:-:S02]  /*1bb0*/  CS2R R42, SRZ ;  /* 0x00000000002a7805 */ /* 0x000fc4000001ff00 */
[----:B------:R-:W-:Y:S02]  /*1bc0*/  CS2R R44, SRZ ;  /* 0x00000000002c7805 */ /* 0x000fe4000001ff00 */
[----:B------:R-:W-:Y:S02]  /*1bd0*/  CS2R R46, SRZ ;  /* 0x00000000002e7805 */ /* 0x000fe4000001ff00 */
[----:B------:R-:W-:Y:S02]  /*1be0*/  CS2R R48, SRZ ;  /* 0x0000000000307805 */ /* 0x000fe4000001ff00 */
[----:B------:R-:W-:Y:S02]  /*1bf0*/  CS2R R50, SRZ ;  /* 0x0000000000327805 */ /* 0x000fe4000001ff00 */
[----:B------:R-:W-:Y:S02]  /*1c00*/  CS2R R52, SRZ ;  /* 0x0000000000347805 */ /* 0x000fe4000001ff00 */
[----:B------:R-:W-:-:S02]  /*1c10*/  CS2R R54, SRZ ;  /* 0x0000000000367805 */ /* 0x000fc4000001ff00 */
[----:B------:R-:W-:Y:S02]  /*1c20*/  CS2R R56, SRZ ;  /* 0x0000000000387805 */ /* 0x000fe4000001ff00 */
[----:B------:R-:W-:Y:S02]  /*1c30*/  CS2R R58, SRZ ;  /* 0x00000000003a7805 */ /* 0x000fe4000001ff00 */
[----:B------:R-:W-:Y:S02]  /*1c40*/  CS2R R60, SRZ ;  /* 0x00000000003c7805 */ /* 0x000fe4000001ff00 */
[----:B----4-:R-:W-:Y:S02]  /*1c50*/  CS2R R62, SRZ ;  /* 0x00000000003e7805 */ /* 0x010fe4000001ff00 */
[----:B------:R-:W-:Y:S02]  /*1c60*/  CS2R R64, SRZ ;  /* 0x0000000000407805 */ /* 0x000fe4000001ff00 */
        /* <DEDUP_REMOVED lines=10> */
[----:B------:R-:W-:Y:S01]  /*1d10*/  CS2R R86, SRZ ;  /* 0x0000000000567805 */ /* 0x000fe2000001ff00 */
[----:B-1----:R-:W-:Y:S06]  /*1d20*/  @!P0 BRA `(.L_x_17) ;  /* 0x00000014006c8947 */ /* 0x002fec0003800000 */
[----:B------:R-:W0:Y:S01]  /*1d30*/  S2UR UR10, SR_CgaCtaId ;  /* 0x00000000000a79c3 */ /* 0x000e220000008800 */
[----:B------:R-:W-:Y:S01]  /*1d40*/  ULEA.HI UR6, UR8, UR8, URZ, 0x1 ;  /* 0x0000000808067291 */ /* 0x000fe2000f8f083f */
[----:B------:R-:W-:Y:S01]  /*1d50*/  MOV R0, RZ ;  /* 0x000000ff00007202 */ /* 0x000fe20000000f00 */
[----:B------:R-:W-:Y:S01]  /*1d60*/  UMOV UR9, 0x400 ;  /* 0x0000040000097882 */ /* 0x000fe20000000000 */
[----:B------:R-:W-:Y:S01]  /*1d70*/  IMAD.U32 R229, RZ, RZ, UR4 ;  /* 0x00000004ffe57e24 */ /* 0x000fe2000f8e00ff */
[----:B------:R-:W-:Y:S01]  /*1d80*/  ULOP3.LUT UR6, UR6, 0xffffe, URZ, 0xc0, !UPT ;  /* 0x000ffffe06067892 */ /* 0x000fe2000f8ec03f */
[----:B------:R-:W-:Y:S01]  /*1d90*/  UMOV UR13, UR7 ;  /* 0x00000007000d7c82 */ /* 0x000fe20008000000 */
[----:B------:R-:W-:Y:S02]  /*1da0*/  UPLOP3.LUT UP0, UPT, UPT, UPT, UPT, 0x40, 0x0 ;  /* 0x000000000000789c */ /* 0x000fe40003f0e870 */
[----:B------:R-:W-:Y:S01]  /*1db0*/  UIADD3 UR6, UR8, -UR6, URZ ;  /* 0x8000000608067290 */ /* 0x000fe2000fffe03f */
[----:B------:R-:W-:Y:S01]  /*1dc0*/  UMOV UR18, UR5 ;  /* 0x0000000500127c82 */ /* 0x000fe20008000000 */
[----:B------:R-:W-:Y:S01]  /*1dd0*/  UMOV UR19, UR5 ;  /* 0x0000000500137c82 */ /* 0x000fe20008000000 */
[----:B------:R-:W-:Y:S01]  /*1de0*/  UMOV UR7, URZ ;  /* 0x0000003f00077c82 */ /* 0x000fe20008000000 */
[----:B------:R-:W-:Y:S01]  /*1df0*/  ULDC UR26, c[0x0][0x644] ;  /* 0x00019100001a7ab9 */ /* 0x000fe20000000800 */
[----:B0-----:R-:W-:-:S04]  /*1e00*/  ULEA UR9, UR10, UR9, 0x18 ;  /* 0x000000090a097291 */ /* 0x001fc8000f8ec03f */
[----:B------:R-:W-:-:S04]  /*1e10*/  ULEA UR6, UR6, UR9, 0xc ;  /* 0x0000000906067291 */ /* 0x000fc8000f8e603f */
[----:B------:R-:W-:-:S04]  /*1e20*/  UIADD3 UR6, UR6, 0x180, URZ ;  /* 0x0000018006067890 */ /* 0x000fc8000fffe03f */
[----:B------:R-:W-:-:S03]  /*1e30*/  USHF.R.U32.HI UR8, URZ, 0x4, UR6 ;  /* 0x000000043f087899 */ /* 0x000fc60008011606 */
[----:B------:R-:W-:Y:S01]  /*1e40*/  UMOV UR6, URZ ;  /* 0x0000003f00067c82 */ /* 0x000fe20008000000 */
[----:B------:R-:W-:-:S12]  /*1e50*/  ULOP3.LUT UR15, UR8, 0x3fff, URZ, 0xc0, !UPT ;  /* 0x00003fff080f7892 */ /* 0x000fd8000f8ec03f */
.L_x_25:
[----:B------:R-:W-:-:S06]  /*1e60*/  UISETP.NE.AND UP1, UPT, UR24, 0x3, UPT ;  /* 0x000000031800788c */ /* 0x000fcc000bf25270 */
[----:B------:R-:W-:-:S13]  /*1e70*/  PLOP3.LUT P1, PT, PT, PT, UP1, 0x80, 0x0 ;  /* 0x000000000000781c */ /* 0x000fda0003f2f018 */
[----:B-----5:R-:W-:Y:S05]  /*1e80*/  @!P1 BRA `(.L_x_18) ;  /* 0x0000000000049947 */ /* 0x020fea0003800000 */
[----:B------:R-:W-:Y:S01]  /*1e90*/  BPT.TRAP 0x1 ;  /* 0x000000040000795c */ /* 0x000fe20000300000 */
.L_x_18:
[----:B------:R-:W0:Y:S01]  /*1ea0*/  S2UR UR9, SR_CgaCtaId ;  /* 0x00000000000979c3 */ /* 0x000e220000008800 */
[----:B------:R-:W-:Y:S01]  /*1eb0*/  UMOV UR8, 0x400 ;  /* 0x0000040000087882 */ /* 0x000fe20000000000 */
[----:B------:R-:W-:Y:S01]  /*1ec0*/  SHF.L.U32 R152, R229, 0x1f, RZ ;  /* 0x0000001fe5987819 */ /* 0x000fe200000006ff */
[----:B0-----:R-:W-:-:S04]  /*1ed0*/  ULEA UR25, UR9, UR8, 0x18 ;  /* 0x0000000809197291 */ /* 0x001fc8000f8ec03f */
[----:B------:R-:W-:-:S09]  /*1ee0*/  ULEA UR8, UR18, UR25, 0x3 ;  /* 0x0000001912087291 */ /* 0x000fd2000f8e183f */
[----:B------:R0:W1:Y:S01]  /*1ef0*/  SYNCS.PHASECHK.TRANS64.TRYWAIT P0, [UR8], R152 ;  /* 0x00000098ff0075a7 */ /* 0x0000620008000148 */
[----:B------:R-:W-:Y:S05]  /*1f00*/  @!P1 BRA `(.L_x_19) ;  /* 0x0000000000049947 */ /* 0x000fea0003800000 */
[----:B------:R-:W-:Y:S01]  /*1f10*/  BPT.TRAP 0x1 ;  /* 0x000000040000795c */ /* 0x000fe20000300000 */
.L_x_19:
[----:B-1----:R-:W-:Y:S05]  /*1f20*/  @P0 BRA `(.L_x_20) ;  /* 0x0000000000080947 */ /* 0x002fea0003800000 */
[----:B------:R-:W1:Y:S02]  /*1f30*/  SYNCS.PHASECHK.TRANS64.TRYWAIT P0, [UR8], R152 ;  /* 0x00000098ff0075a7 */ /* 0x000e640008000148 */
[----:B-1----:R-:W-:Y:S05]  /*1f40*/  @!P0 BRA `(.L_x_21) ;  /* 0x000000d000b88947 */ /* 0x002fea0003800000 */
.L_x_20:
[----:B------:R2:W-:Y:S02]  /*1f50*/  STL [R1+0xe4], R0 ;  /* 0x0000e40001007387 */ /* 0x0005e40000100800 */
[----:B--2---:R-:W0:Y:S01]  /*1f60*/  S2R R0, SR_TID.X ;  /* 0x0000000000007919 */ /* 0x004e220000002100 */
[----:B------:R-:W-:Y:S02]  /*1f70*/  IMAD.U32 R155, RZ, RZ, UR18 ;  /* 0x00000012ff9b7e24 */ /* 0x000fe4000f8e00ff */
[C---:B01----:R-:W-:Y:S02]  /*1f80*/  IMAD.SHL.U32 R152, R0.reuse, 0x40, RZ ;  /* 0x0000004000987824 */ /* 0x043fe400078e00ff */
[----:B------:R-:W-:-:S03]  /*1f90*/  IMAD.SHL.U32 R153, R0, 0x400, RZ ;  /* 0x0000040000997824 */ /* 0x000fc600078e00ff */
[----:B------:R-:W-:-:S04]  /*1fa0*/  LOP3.LUT R152, R152, 0x3800, RZ, 0xc0, !PT ;  /* 0x0000380098987812 */ /* 0x000fc800078ec0ff */
[----:B------:R-:W-:Y:S02]  /*1fb0*/  LOP3.LUT R152, R152, 0x400, R153, 0xf8, !PT ;  /* 0x0000040098987812 */ /* 0x000fe400078ef899 */
[----:B------:R-:W-:-:S04]  /*1fc0*/  SHF.L.U32 R153, R0, 0x5, RZ ;  /* 0x0000000500997819 */ /* 0x000fc800000006ff */
[----:B------:R-:W-:Y:S01]  /*1fd0*/  LOP3.LUT R152, R152, 0x380, R153, 0xf8, !PT ;  /* 0x0000038098987812 */ /* 0x000fe200078ef899 */
[----:B------:R-:W-:Y:S02]  /*1fe0*/  IMAD.SHL.U32 R153, R0, 0x10, RZ ;  /* 0x0000001000997824 */ /* 0x000fe400078e00ff */
[----:B------:R0:W5:Y:S01]  /*1ff0*/  LDL.LU R0, [R1+0xe4] ;  /* 0x0000e40001007983 */ /* 0x0001620000300800 */
[----:B------:R-:W-:Y:S02]  /*2000*/  UIADD3 UR8, UR25, 0x18180, URZ ;  /* 0x0001818019087890 */ /* 0x000fe4000fffe03f */
[----:B------:R-:W-:Y:S01]  /*2010*/  LOP3.LUT R152, R152, 0x20, R153, 0xf8, !PT ;  /* 0x0000002098987812 */ /* 0x000fe200078ef899 */
[----:B------:R-:W-:Y:S02]  /*2020*/  USEL UR7, UR7, URZ, !UP0 ;  /* 0x0000003f07077287 */ /* 0x000fe4000c000000 */
[----:B------:R-:W-:Y:S01]  /*2030*/  USHF.R.U32.HI UR8, URZ, 0x4, UR8 ;  /* 0x000000043f087899 */ /* 0x000fe20008011608 */
[----:B------:R-:W-:Y:S01]  /*2040*/  SHF.R.U32.HI R152, RZ, 0x3, R152 ;  /* 0x00000003ff987819 */ /* 0x000fe20000011698 */
[----:B------:R-:W-:-:S02]  /*2050*/  ULOP3.LUT UR9, UR15, 0x10000, URZ, 0xfc, !UPT ;  /* 0x000100000f097892 */ /* 0x000fc4000f8efc3f */
[----:B------:R-:W-:Y:S02]  /*2060*/  ULOP3.LUT UR8, UR8, 0x3fff, URZ, 0xc0, !UPT ;  /* 0x00003fff08087892 */ /* 0x000fe4000f8ec03f */
[----:B------:R-:W-:Y:S01]  /*2070*/  IMAD R155, R155, 0x1000, R152 ;  /* 0x000010009b9b7824 */ /* 0x000fe200078e0298 */
[----:B------:R-:W-:Y:S02]  /*2080*/  UISETP.NE.U32.AND UP0, UPT, UR7, URZ, UPT ;  /* 0x0000003f0700728c */ /* 0x000fe4000bf05070 */
[----:B------:R-:W-:Y:S02]  /*2090*/  ULOP3.LUT UR8, UR8, 0x10000, URZ, 0xfc, !UPT ;  /* 0x0001000008087892 */ /* 0x000fe4000f8efc3f */
[----:B------:R-:W-:Y:S01]  /*20a0*/  LDS R152, [R155+UR25+0x30180] ;  /* 0x030180199b987984 */ /* 0x000fe20008000800 */
[----:B------:R-:W-:Y:S02]  /*20b0*/  ULEA UR7, UR18, UR9, 0xa ;  /* 0x0000000912077291 */ /* 0x000fe4000f8e503f */
[----:B------:R-:W-:Y:S01]  /*20c0*/  ULEA UR20, UR18, UR8, 0xa ;  /* 0x0000000812147291 */ /* 0x000fe2000f8e503f */
[----:B------:R-:W-:Y:S01]  /*20d0*/  LDS R153, [R155+UR25+0x30980] ;  /* 0x030980199b997984 */ /* 0x000fe20008000800 */
[----:B------:R-:W-:Y:S01]  /*20e0*/  UMOV UR9, 0x80000020 ;  /* 0x8000002000097882 */ /* 0x000fe20000000000 */
[----:B------:R-:W-:Y:S01]  /*20f0*/  UMOV UR11, 0x40000040 ;  /* 0x40000040000b7882 */ /* 0x000fe20000000000 */
[----:B------:R-:W-:Y:S01]  /*2100*/  UIADD3 UR6, UR6, 0x2, URZ ;  /* 0x0000000206067890 */ /* 0x000fe2000fffe03f */
[----:B------:R-:W-:Y:S01]  /*2110*/  LDS R154, [R155+UR25+0x30188] ;  /* 0x030188199b9a7984 */ /* 0x000fe20008000800 */
[----:B------:R-:W-:Y:S01]  /*2120*/  UMOV UR8, UR7 ;  /* 0x0000000700087c82 */ /* 0x000fe20008000000 */
[----:B------:R-:W-:-:S02]  /*2130*/  UMOV UR10, UR20 ;  /* 0x00000014000a7c82 */ /* 0x000fc40008000000 */
[----:B------:R-:W1:Y:S02]  /*2140*/  LDS R155, [R155+UR25+0x30988] ;  /* 0x030988199b9b7984 */ /* 0x000e640008000800 */
[----:B-1----:R-:W-:-:S06]  /*2150*/  WARPGROUP.ARRIVE ;  /* 0x00000000000079c5 */ /* 0x002fcc0000000000 */
[----:B------:R-:W-:Y:S01]  /*2160*/  QGMMA.SP.64x128x64.F32.E4M3.E4M3 R88, gdesc[UR8], R88, UP0, R152 ;  /* 0x05e09800085879f3 */ /* 0x000fe2000bf00a58 */
[----:B------:R-:W-:Y:S01]  /*2170*/  UIADD3 UR8, UR7, 0x200, URZ ;  /* 0x0000020007087890 */ /* 0x000fe2000fffe03f */
[----:B------:R-:W-:-:S14]  /*2180*/  UMOV UR9, 0x80000020 ;  /* 0x8000002000097882 */ /* 0x000fdc0000000000 */
[----:B------:R-:W-:Y:S01]  /*2190*/  QGMMA.SP.64x128x64.F32.E4M3.E4M3 R24, gdesc[UR8], R24, UP0, R153 ;  /* 0x05e09900081879f3 */ /* 0x000fe2000bf00a18 */
[----:B------:R-:W-:Y:S02]  /*21a0*/  UIADD3 UR8, UR7, 0x2, URZ ;  /* 0x0000000207087890 */ /* 0x000fe4000fffe03f */
[----:B------:R-:W-:Y:S01]  /*21b0*/  UIADD3 UR10, UR20, 0x4, URZ ;  /* 0x00000004140a7890 */ /* 0x000fe2000fffe03f */
[----:B------:R-:W-:Y:S01]  /*21c0*/  UMOV UR9, 0x80000020 ;  /* 0x8000002000097882 */ /* 0x000fe20000000000 */
[----:B------:R-:W-:Y:S01]  /*21d0*/  UMOV UR11, 0x40000040 ;  /* 0x40000040000b7882 */ /* 0x000fe20000000000 */
[----:B------:R-:W-:-:S10]  /*21e0*/  UISETP.NE.AND UP0, UPT, UR6, UR26, UPT ;  /* 0x0000001a0600728c */ /* 0x000fd4000bf05270 */
[----:B------:R-:W-:Y:S01]  /*21f0*/  QGMMA.SP.64x128x64.F32.E4M3.E4M3 R88, gdesc[UR8], R88, R154 ;  /* 0x05e09a00085879f3 */ /* 0x000fe20008700a58 */
[----:B------:R-:W-:Y:S01]  /*2200*/  UIADD3 UR8, UR7, 0x202, URZ ;  /* 0x0000020207087890 */ /* 0x000fe2000fffe03f */
[----:B------:R-:W-:Y:S01]  /*2210*/  UMOV UR9, 0x80000020 ;  /* 0x8000002000097882 */ /* 0x000fe20000000000 */
[----:B------:R-:W-:-:S04]  /*2220*/  USEL UR7, URZ, 0x1, UP0 ;  /* 0x000000013f077887 */ /* 0x000fc80008000000 */
[----:B------:R-:W-:-:S06]  /*2230*/  UISETP.NE.AND UP0, UPT, UR7, URZ, UPT ;  /* 0x0000003f0700728c */ /* 0x000fcc000bf05270 */
[----:B------:R-:W-:-:S03]  /*2240*/  PLOP3.LUT P0, PT, PT, PT, UP0, 0x80, 0x0 ;  /* 0x000000000000781c */ /* 0x000fc60003f0f008 */
[----:B------:R-:W-:Y:S03]  /*2250*/  QGMMA.SP.64x128x64.F32.E4M3.E4M3 R24, gdesc[UR8], R24, R155, gsb0 ;  /* 0x05e09b00081879f3 */ /* 0x000fe60008000a18 */
[----:B------:R-:W-:-:S07]  /*2260*/  WARPGROUP.DEPBAR.LE gsb0, 0x0 ;  /* 0x00008000000079c5 */ /* 0x000fce0000010000 */
[----:B0-----:R-:W-:Y:S05]  /*2270*/  @!P0 BRA `(.L_x_22) ;  /* 0x0000000c00908947 */ /* 0x001fea0003800000 */
[----:B------:R-:W-:Y:S01]  /*2280*/  FADD R227, R89, R227 ;  /* 0x000000e359e37221 */ /* 0x000fe20000000000 */
[----:B------:R-:W-:-:S01]  /*2290*/  FADD R226, R90, R226 ;  /* 0x000000e25ae27221 */ /* 0x000fc20000000000 */
[----:B-----5:R0:W-:Y:S01]  /*22a0*/  STL [R1+0xe4], R0 ;  /* 0x0000e40001007387 */ /* 0x0201e20000100800 */
[----:B------:R-:W-:-:S01]  /*22b0*/  FADD R225, R91, R225 ;  /* 0x000000e15be17221 */ /* 0x000fc20000000000 */
[----:B------:R-:W-:Y:S01]  /*22c0*/  FADD R224, R92, R224 ;  /* 0x000000e05ce07221 */ /* 0x000fe20000000000 */
[----:B------:R-:W-:-:S01]  /*22d0*/  FADD R223, R93, R223 ;  /* 0x000000df5ddf7221 */ /* 0x000fc20000000000 */
[----:B------:R-:W-:Y:S01]  /*22e0*/  FADD R222, R94, R222 ;  /* 0x000000de5ede7221 */ /* 0x000fe20000000000 */
[----:B0-----:R-:W2:Y:S01]  /*22f0*/  LDL.LU R0, [R1+0x38] ;  /* 0x0000380001007983 */ /* 0x001ea20000300800 */
[----:B------:R-:W-:-:S03]  /*2300*/  FADD R228, R88, R228 ;  /* 0x000000e458e47221 */ /* 0x000fc60000000000 */
[----:B------:R0:W-:Y:S01]  /*2310*/  STL [R1+0xe8], R227 ;  /* 0x0000e8e301007387 */ /* 0x0001e20000100800 */
[----:B------:R-:W-:-:S01]  /*2320*/  FADD R221, R95, R221 ;  /* 0x000000dd5fdd7221 */ /* 0x000fc20000000000 */
[----:B------:R-:W-:Y:S02]  /*2330*/  FADD R220, R96, R220 ;  /* 0x000000dc60dc7221 */ /* 0x000fe40000000000 */
[----:B0-----:R-:W3:Y:S04]  /*2340*/  LDL.LU R227, [R1+0x34] ;  /* 0x0000340001e37983 */ /* 0x001ee80000300800 */
[----:B------:R0:W-:Y:S01]  /*2350*/  STL [R1+0xec], R226 ;  /* 0x0000ece201007387 */ /* 0x0001e20000100800 */
[----:B------:R-:W-:-:S03]  /*2360*/  FADD R219, R97, R219 ;  /* 0x000000db61db7221 */ /* 0x000fc60000000000 */
[----:B0-----:R-:W4:Y:S04]  /*2370*/  LDL.LU R226, [R1+0x30] ;  /* 0x0000300001e27983 */ /* 0x001f280000300800 */
        /* <DEDUP_REMOVED lines=15> */
[----:B------:R0:W-:Y:S04]  /*2470*/  STL [R1+0x104], R220 ;  /* 0x000104dc01007387 */ /* 0x0001e80000100800 */
        /* <DEDUP_REMOVED lines=12> */
[----:B0-----:R-:W4:Y:S01]  /*2540*/  LDL.LU R214, [R1] ;  /* 0x0000000001d67983 */ /* 0x001f220000300800 */
[----:B------:R-:W-:-:S01]  /*2550*/  FADD R213, R103, R213 ;  /* 0x000000d567d57221 */ /* 0x000fc20000000000 */
[----:B------:R-:W-:Y:S01]  /*2560*/  FADD R212, R104, R212 ;  /* 0x000000d468d47221 */ /* 0x000fe20000000000 */
[----:B------:R-:W-:-:S01]  /*2570*/  FADD R211, R105, R211 ;  /* 0x000000d369d37221 */ /* 0x000fc20000000000 */
[----:B------:R-:W-:Y:S01]  /*2580*/  FADD R210, R106, R210 ;  /* 0x000000d26ad27221 */ /* 0x000fe20000000000 */
[----:B------:R-:W-:-:S01]  /*2590*/  FADD R209, R107, R209 ;  /* 0x000000d16bd17221 */ /* 0x000fc20000000000 */
[----:B------:R-:W-:Y:S01]  /*25a0*/  STL [R1+0x120], R213 ;  /* 0x000120d501007387 */ /* 0x000fe20000100800 */
[----:B------:R-:W-:-:S01]  /*25b0*/  FADD R208, R108, R208 ;  /* 0x000000d06cd07221 */ /* 0x000fc20000000000 */
[----:B------:R-:W-:Y:S01]  /*25c0*/  FADD R207, R109, R207 ;  /* 0x000000cf6dcf7221 */ /* 0x000fe20000000000 */
[----:B------:R-:W-:-:S01]  /*25d0*/  FADD R206, R110, R206 ;  /* 0x000000ce6ece7221 */ /* 0x000fc20000000000 */
[----:B------:R0:W-:Y:S01]  /*25e0*/  STL [R1+0x124], R212 ;  /* 0x000124d401007387 */ /* 0x0001e20000100800 */
[----:B------:R-:W-:-:S01]  /*25f0*/  FADD R205, R111, R205 ;  /* 0x000000cd6fcd7221 */ /* 0x000fc20000000000 */
[----:B------:R-:W-:Y:S01]  /*2600*/  FADD R204, R112, R204 ;  /* 0x000000cc70cc7221 */ /* 0x000fe20000000000 */
        /* <DEDUP_REMOVED lines=70> */
[----:B--2---:R-:W-:-:S01]  /*2a70*/  FADD R0, R69, R0 ;  /* 0x0000000045007221 */ /* 0x004fc20000000000 */
[----:B---3--:R-:W-:Y:S01]  /*2a80*/  FADD R227, R68, R227 ;  /* 0x000000e344e37221 */ /* 0x008fe20000000000 */
[----:B----4-:R-:W-:-:S01]  /*2a90*/  FADD R226, R67, R226 ;  /* 0x000000e243e27221 */ /* 0x010fc20000000000 */
        /* <DEDUP_REMOVED lines=11> */
[----:B------:R-:W-:-:S05]  /*2b50*/  FADD R214, R55, R214 ;  /* 0x000000d637d67221 */ /* 0x000fca0000000000 */
[----:B------:R1:W-:Y:S04]  /*2b60*/  STL [R1], R214 ;  /* 0x000000d601007387 */ /* 0x0003e80000100800 */
[----:B------:R2:W-:Y:S04]  /*2b70*/  STL [R1+0x4], R215 ;  /* 0x000004d701007387 */ /* 0x0005e80000100800 */
        /* <DEDUP_REMOVED lines=10> */
[----:B0-----:R-:W4:Y:S04]  /*2c20*/  LDL.LU R212, [R1+0x3c] ;  /* 0x00003c0001d47983 */ /* 0x001f280000300800 */
[----:B------:R0:W-:Y:S04]  /*2c30*/  STL [R1+0x30], R226 ;  /* 0x000030e201007387 */ /* 0x0001e80000100800 */
[----:B------:R-:W4:Y:S04]  /*2c40*/  LDL.LU R213, [R1+0x40] ;  /* 0x0000400001d57983 */ /* 0x000f280000300800 */
[----:B------:R0:W-:Y:S04]  /*2c50*/  STL [R1+0x34], R227 ;  /* 0x000034e301007387 */ /* 0x0001e80000100800 */
[----:B-1----:R-:W4:Y:S04]  /*2c60*/  LDL.LU R214, [R1+0x44] ;  /* 0x0000440001d67983 */ /* 0x002f280000300800 */
[----:B------:R1:W-:Y:S04]  /*2c70*/  STL [R1+0x38], R0 ;  /* 0x0000380001007387 */ /* 0x0003e80000100800 */
[----:B--2---:R-:W2:Y:S04]  /*2c80*/  LDL.LU R215, [R1+0x48] ;  /* 0x0000480001d77983 */ /* 0x004ea80000300800 */
[----:B---3--:R-:W3:Y:S04]  /*2c90*/  LDL.LU R216, [R1+0x4c] ;  /* 0x00004c0001d87983 */ /* 0x008ee80000300800 */
[----:B----4-:R-:W4:Y:S04]  /*2ca0*/  LDL.LU R217, [R1+0x50] ;  /* 0x0000500001d97983 */ /* 0x010f280000300800 */
[----:B------:R-:W4:Y:S04]  /*2cb0*/  LDL.LU R218, [R1+0x54] ;  /* 0x0000540001da7983 */ /* 0x000f280000300800 */
[----:B------:R-:W4:Y:S04]  /*2cc0*/  LDL.LU R219, [R1+0x58] ;  /* 0x0000580001db7983 */ /* 0x000f280000300800 */
[----:B------:R-:W4:Y:S04]  /*2cd0*/  LDL.LU R220, [R1+0x5c] ;  /* 0x00005c0001dc7983 */ /* 0x000f280000300800 */
[----:B------:R-:W4:Y:S04]  /*2ce0*/  LDL.LU R221, [R1+0x60] ;  /* 0x0000600001dd7983 */ /* 0x000f280000300800 */
[----:B------:R-:W4:Y:S04]  /*2cf0*/  LDL.LU R222, [R1+0x64] ;  /* 0x0000640001de7983 */ /* 0x000f280000300800 */
[----:B------:R-:W4:Y:S04]  /*2d00*/  LDL.LU R223, [R1+0x68] ;  /* 0x0000680001df7983 */ /* 0x000f280000300800 */
[----:B------:R-:W4:Y:S04]  /*2d10*/  LDL.LU R224, [R1+0x6c] ;  /* 0x00006c0001e07983 */ /* 0x000f280000300800 */
[----:B------:R-:W4:Y:S04]  /*2d20*/  LDL.LU R225, [R1+0x70] ;  /* 0x0000700001e17983 */ /* 0x000f280000300800 */
[----:B0-----:R-:W4:Y:S04]  /*2d30*/  LDL.LU R226, [R1+0x74] ;  /* 0x0000740001e27983 */ /* 0x001f280000300800 */
[----:B------:R-:W4:Y:S04]  /*2d40*/  LDL.LU R227, [R1+0x78] ;  /* 0x0000780001e37983 */ /* 0x000f280000300800 */
[----:B-1----:R-:W4:Y:S01]  /*2d50*/  LDL.LU R0, [R1+0x7c] ;  /* 0x00007c0001007983 */ /* 0x002f220000300800 */
[----:B------:R-:W-:-:S05]  /*2d60*/  FADD R212, R70, R212 ;  /* 0x000000d446d47221 */ /* 0x000fca0000000000 */
[----:B------:R0:W-:Y:S01]  /*2d70*/  STL [R1+0x3c], R212 ;  /* 0x00003cd401007387 */ /* 0x0001e20000100800 */
[----:B------:R-:W-:-:S03]  /*2d80*/  FADD R213, R71, R213 ;  /* 0x000000d547d57221 */ /* 0x000fc60000000000 */
[----:B0-----:R0:W5:Y:S01]  /*2d90*/  LDL.LU R212, [R1+0x124] ;  /* 0x0001240001d47983 */ /* 0x0011620000300800 */
[----:B------:R-:W-:-:S03]  /*2da0*/  FADD R214, R72, R214 ;  /* 0x000000d648d67221 */ /* 0x000fc60000000000 */
[----:B------:R1:W-:Y:S01]  /*2db0*/  STL [R1+0x40], R213 ;  /* 0x000040d501007387 */ /* 0x0003e20000100800 */
[----:B--2---:R-:W-:-:S01]  /*2dc0*/  FADD R215, R73, R215 ;  /* 0x000000d749d77221 */ /* 0x004fc20000000000 */
[----:B---3--:R-:W-:Y:S02]  /*2dd0*/  FADD R216, R74, R216 ;  /* 0x000000d84ad87221 */ /* 0x008fe40000000000 */
[----:B-1----:R0:W5:Y:S01]  /*2de0*/  LDL.LU R213, [R1+0x120] ;  /* 0x0001200001d57983 */ /* 0x0021620000300800 */
[----:B----4-:R-:W-:-:S03]  /*2df0*/  FADD R217, R75, R217 ;  /* 0x000000d94bd97221 */ /* 0x010fc60000000000 */
[----:B------:R1:W-:Y:S01]  /*2e00*/  STL [R1+0x44], R214 ;  /* 0x000044d601007387 */ /* 0x0003e20000100800 */
[----:B------:R-:W-:-:S03]  /*2e10*/  FADD R218, R76, R218 ;  /* 0x000000da4cda7221 */ /* 0x000fc60000000000 */
[----:B-1----:R0:W5:Y:S01]  /*2e20*/  LDL.LU R214, [R1+0x11c] ;  /* 0x00011c0001d67983 */ /* 0x0021620000300800 */
[----:B------:R-:W-:-:S03]  /*2e30*/  FADD R219, R77, R219 ;  /* 0x000000db4ddb7221 */ /* 0x000fc60000000000 */
[----:B------:R1:W-:Y:S01]  /*2e40*/  STL [R1+0x48], R215 ;  /* 0x000048d701007387 */ /* 0x0003e20000100800 */
[----:B------:R-:W-:-:S01]  /*2e50*/  FADD R220, R78, R220 ;  /* 0x000000dc4edc7221 */ /* 0x000fc20000000000 */
[----:B------:R-:W-:Y:S02]  /*2e60*/  FADD R221, R79, R221 ;  /* 0x000000dd4fdd7221 */ /* 0x000fe40000000000 */
[----:B-1----:R0:W5:Y:S04]  /*2e70*/  LDL.LU R215, [R1+0x118] ;  /* 0x0001180001d77983 */ /* 0x0021680000300800 */
[----:B------:R1:W-:Y:S01]  /*2e80*/  STL [R1+0x4c], R216 ;  /* 0x00004cd801007387 */ /* 0x0003e20000100800 */
[----:B------:R-:W-:-:S01]  /*2e90*/  FADD R222, R80, R222 ;  /* 0x000000de50de7221 */ /* 0x000fc20000000000 */
[----:B------:R-:W-:-:S02]  /*2ea0*/  FADD R223, R81, R223 ;  /* 0x000000df51df7221 */ /* 0x000fc40000000000 */
[----:B-1----:R0:W5:Y:S04]  /*2eb0*/  LDL.LU R216, [R1+0x114] ;  /* 0x0001140001d87983 */ /* 0x0021680000300800 */
[----:B------:R1:W-:Y:S01]  /*2ec0*/  STL [R1+0x50], R217 ;  /* 0x000050d901007387 */ /* 0x0003e20000100800 */
[----:B------:R-:W-:-:S03]  /*2ed0*/  FADD R224, R82, R224 ;  /* 0x000000e052e07221 */ /* 0x000fc60000000000 */
        /* <DEDUP_REMOVED lines=13> */
[----:B------:R1:W-:Y:S04]  /*2fb0*/  STL [R1+0x64], R222 ;  /* 0x000064de01007387 */ /* 0x0003e80000100800 */
        /* <DEDUP_REMOVED lines=12> */
[----:B-1----:R-:W2:Y:S01]  /*3080*/  LDL.LU R0, [R1+0xe4] ;  /* 0x0000e40001007983 */ /* 0x002ea20000300800 */
[----:B------:R-:W-:-:S02]  /*3090*/  WARPGROUP.DEPBAR.LE gsb0, 0x0 ;  /* 0x00008000000079c5 */ /* 0x000fc40000010000 */
[----:B------:R-:W-:Y:S01]  /*30a0*/  UMOV UR6, URZ ;  /* 0x0000003f00067c82 */ /* 0x000fe20008000000 */
[----:B0-2---:R-:W-:-:S07]  /*30b0*/  FADD R0, R0, R87 ;  /* 0x0000005700007221 */ /* 0x005fce0000000000 */
.L_x_22:
[----:B------:R-:W-:Y:S05]  /*30c0*/  @!P1 BRA `(.L_x_23) ;  /* 0x0000000000049947 */ /* 0x000fea0003800000 */
[----:B------:R-:W-:Y:S01]  /*30d0*/  BPT.TRAP 0x1 ;  /* 0x000000040000795c */ /* 0x000fe20000300000 */
.L_x_23:
[----:B------:R0:W-:Y:S04]  /*30e0*/  STL [R1+0xec], R3 ;  /* 0x0000ec0301007387 */ /* 0x0001e80000100800 */
[----:B0-----:R-:W2:Y:S04]  /*30f0*/  LDL R3, [R1+0x88] ;  /* 0x0000880001037983 */ /* 0x001ea80000100800 */
[----:B------:R0:W-:Y:S04]  /*3100*/  STL [R1+0xe8], R2 ;  /* 0x0000e80201007387 */ /* 0x0001e80000100800 */
[----:B0-----:R-:W2:Y:S04]  /*3110*/  LDL R2, [R1+0x84] ;  /* 0x0000840001027983 */ /* 0x001ea80000100800 */
[----:B-----5:R0:W-:Y:S04]  /*3120*/  STL [R1+0xe4], R0 ;  /* 0x0000e40001007387 */ /* 0x0201e80000100800 */
[----:B0-----:R-:W3:Y:S01]  /*3130*/  LDL R0, [R1+0x80] ;  /* 0x0000800001007983 */ /* 0x001ee20000100800 */
[----:B------:R-:W-:-:S02]  /*3140*/  MOV R152, UR19 ;  /* 0x0000001300987c02 */ /* 0x000fc40008000f00 */
[----:B--2---:R-:W-:Y:S02]  /*3150*/  LOP3.LUT P0, RZ, R2, R3, RZ, 0xc0, !PT ;  /* 0x0000000302ff7212 */ /* 0x004fe4000780c0ff */
[----:B------:R0:W5:Y:S04]  /*3160*/  LDL.LU R3, [R1+0xec] ;  /* 0x0000ec0001037983 */ /* 0x0001680000300800 */
[----:B------:R0:W5:Y:S07]  /*3170*/  LDL.LU R2, [R1+0xe8] ;  /* 0x0000e80001027983 */ /* 0x00016e0000300800 */
[----:B------:R-:W-:-:S05]  /*3180*/  @P0 LEA R152, R152, UR25, 0x3 ;  /* 0x0000001998980c11 */ /* 0x000fca000f8e18ff */
[----:B------:R-:W-:-:S05]  /*3190*/  @P0 VIADD R152, R152, 0x30 ;  /* 0x0000003098980836 */ /* 0x000fca0000000000 */
[----:B---3--:R-:W-:Y:S02]  /*31a0*/  @P0 PRMT R152, R0, 0x654, R152 ;  /* 0x0000065400980816 */ /* 0x008fe40000000098 */
[----:B------:R0:W5:Y:S01]  /*31b0*/  LDL.LU R0, [R1+0xe4] ;  /* 0x0000e40001007983 */ /* 0x0001620000300800 */
[----:B------:R-:W-:Y:S01]  /*31c0*/  UISETP.GT.U32.AND UP1, UPT, UR14, 0x1, UPT ;  /* 0x000000010e00788c */ /* 0x000fe2000bf24070 */
[----:B------:R0:W-:Y:S05]  /*31d0*/  @P0 SYNCS.ARRIVE.TRANS64.RED.A1T0 RZ, [R152+URZ], RZ ;  /* 0x000000ff98ff09a7 */ /* 0x0001ea000810043f */
[----:B------:R-:W-:-:S13]  /*31e0*/  PLOP3.LUT P0, PT, PT, PT, UP1, 0x80, 0x0 ;  /* 0x000000000000781c */ /* 0x000fda0003f0f018 */
[----:B0-----:R-:W-:Y:S05]  /*31f0*/  @P0 BRA `(.L_x_24) ;  /* 0x0000000000040947 */ /* 0x001fea0003800000 */
[----:B------:R-:W-:Y:S01]  /*3200*/  BPT.TRAP 0x1 ;  /* 0x000000040000795c */ /* 0x000fe20000300000 */
.L_x_24:
[----:B------:R-:W-:Y:S02]  /*3210*/  UISETP.GT.AND UP3, UPT, UR13, 0x1, UPT ;  /* 0x000000010d00788c */ /* 0x000fe4000bf64270 */
[----:B------:R-:W-:Y:S02]  /*3220*/  UIADD3 UR18, UR18, 0x1, URZ ;  /* 0x0000000112127890 */ /* 0x000fe4000fffe03f */
[----:B------:R-:W-:Y:S02]  /*3230*/  UIADD3 UR19, UR19, 0x1, URZ ;  /* 0x0000000113137890 */ /* 0x000fe4000fffe03f */
[----:B------:R-:W-:Y:S01]  /*3240*/  PLOP3.LUT P0, PT, PT, PT, UP3, 0x80, 0x0 ;  /* 0x000000000000781c */ /* 0x000fe20003f0f038 */
[----:B------:R-:W-:Y:S02]  /*3250*/  UISETP.NE.AND UP1, UPT, UR18, 0x6, UPT ;  /* 0x000000061200788c */ /* 0x000fe4000bf25270 */
[----:B------:R-:W-:Y:S02]  /*3260*/  UISETP.NE.AND UP2, UPT, UR19, 0x6, UPT ;  /* 0x000000061300788c */ /* 0x000fe4000bf45270 */
[----:B------:R-:W-:-:S02]  /*3270*/  USEL UR7, URZ, 0x1, UP1 ;  /* 0x000000013f077887 */ /* 0x000fc40008800000 */
[----:B------:R-:W-:Y:S02]  /*3280*/  UIADD3 UR13, UR13, -0x1, URZ ;  /* 0xffffffff0d0d7890 */ /* 0x000fe4000fffe03f */
[----:B------:R-:W-:Y:S02]  /*3290*/  USEL UR18, UR18, URZ, UP1 ;  /* 0x0000003f12127287 */ /* 0x000fe40008800000 */
[----:B------:R-:W-:Y:S01]  /*32a0*/  LOP3.LUT R229, R229, UR7, RZ, 0x3c, !PT ;  /* 0x00000007e5e57c12 */ /* 0x000fe2000f8e3cff */
[----:B------:R-:W-:Y:S01]  /*32b0*/  USEL UR19, UR19, URZ, UP2 ;  /* 0x0000003f13137287 */ /* 0x000fe20009000000 */
[----:B------:R-:W-:Y:S01]  /*32c0*/  UMOV UR7, 0x1 ;  /* 0x0000000100077882 */ /* 0x000fe20000000000 */
[----:B------:R-:W-:Y:S10]  /*32d0*/  @P0 BRA `(.L_x_25) ;  /* 0xffffffe800e00947 */ /* 0x000ff4000383ffff */
.L_x_17:
[----:B-----5:R0:W-:Y:S04]  /*32e0*/  STL [R1+0xdc], R0 ;  /* 0x0000dc0001007387 */ /* 0x0201e80000100800 */
[----:B0-----:R-:W2:Y:S04]  /*32f0*/  LDL.LU R0, [R1+0x7c] ;  /* 0x00007c0001007983 */ /* 0x001ea80000300800 */
[----:B--2---:R0:W-:Y:S04]  /*3300*/  STL [R1+0xd8], R0 ;  /* 0x0000d80001007387 */ /* 0x0041e80000100800 */
        /* <DEDUP_REMOVED lines=60> */
[----:B0-----:R-:W2:Y:S01]  /*36d0*/  LDL.LU R0, [R1] ;  /* 0x0000000001007983 */ /* 0x001ea20000300800 */
[----:B------:R-:W-:Y:S01]  /*36e0*/  UISETP.NE.AND UP0, UPT, UR6, URZ, UPT ;  /* 0x0000003f0600728c */ /* 0x000fe2000bf05270 */
[----:B------:R-:W-:Y:S01]  /*36f0*/  IMAD.MOV.U32 R229, RZ, RZ, R19 ;  /* 0x000000ffffe57224 */ /* 0x000fe200078e0013 */
[----:B------:R-:W-:Y:S01]  /*3700*/  MOV R154, R21 ;  /* 0x00000015009a7202 */ /* 0x000fe20000000f00 */
[----:B------:R0:W-:Y:S01]  /*3710*/  STL [R1+0x40], R2 ;  /* 0x0000400201007387 */ /* 0x0001e20000100800 */
[----:B------:R-:W-:Y:S01]  /*3720*/  USEL UR6, URZ, 0x1, !UP0 ;  /* 0x000000013f067887 */ /* 0x000fe2000c000000 */
[----:B------:R-:W-:-:S02]  /*3730*/  IMAD.MOV.U32 R155, RZ, RZ, R20 ;  /* 0x000000ffff9b7224 */ /* 0x000fc400078e0014 */
[----:B------:R-:W-:Y:S02]  /*3740*/  IMAD.MOV.U32 R153, RZ, RZ, R22 ;  /* 0x000000ffff997224 */ /* 0x000fe400078e0016 */
[----:B------:R-:W-:Y:S01]  /*3750*/  IMAD.MOV.U32 R152, RZ, RZ, R23 ;  /* 0x000000ffff987224 */ /* 0x000fe200078e0017 */
[----:B------:R-:W-:Y:S01]  /*3760*/  ISETP.NE.AND P0, PT, RZ, UR6, PT ;  /* 0x00000006ff007c0c */ /* 0x000fe2000bf05270 */
[----:B--2---:R0:W-:Y:S04]  /*3770*/  STL [R1+0x44], R0 ;  /* 0x0000440001007387 */ /* 0x0041e80000100800 */
        /* <DEDUP_REMOVED lines=15> */
[----:B------:R0:W-:Y:S01]  /*3870*/  STL [R1], R18 ;  /* 0x0000001201007387 */ /* 0x0001e20000100800 */
[----:B------:R-:W-:Y:S05]  /*3880*/  @!P0 BRA `(.L_x_26) ;  /* 0x0000000c00d48947 */ /* 0x000fea0003800000 */
[----:B------:R-:W2:Y:S04]  /*3890*/  LDL.LU R19, [R1] ;  /* 0x0000000001137983 */ /* 0x000ea80000300800 */
[----:B0-----:R-:W3:Y:S04]  /*38a0*/  LDL.LU R18, [R1+0x4] ;  /* 0x0000040001127983 */ /* 0x001ee80000300800 */
        /* <DEDUP_REMOVED lines=16> */
[----:B------:R-:W4:Y:S01]  /*39b0*/  LDL.LU R0, [R1+0x48] ;  /* 0x0000480001007983 */ /* 0x000f220000300800 */
[----:B------:R-:W-:Y:S01]  /*39c0*/  FADD R227, R89, R227 ;  /* 0x000000e359e37221 */ /* 0x000fe20000000000 */
[----:B------:R-:W-:Y:S01]  /*39d0*/  FADD R226, R90, R226 ;  /* 0x000000e25ae27221 */ /* 0x000fe20000000000 */
[----:B------:R-:W-:Y:S01]  /*39e0*/  FADD R225, R91, R225 ;  /* 0x000000e15be17221 */ /* 0x000fe20000000000 */
[----:B------:R-:W-:Y:S01]  /*39f0*/  FADD R224, R92, R224 ;  /* 0x000000e05ce07221 */ /* 0x000fe20000000000 */
[----:B------:R-:W-:Y:S01]  /*3a00*/  FADD R223, R93, R223 ;  /* 0x000000df5ddf7221 */ /* 0x000fe20000000000 */
[----:B------:R-:W-:Y:S01]  /*3a10*/  STL [R1+0xe4], R227 ;  /* 0x0000e4e301007387 */ /* 0x000fe20000100800 */
        /* <DEDUP_REMOVED lines=27> */
[----:B------:R0:W-:Y:S01]  /*3bd0*/  STL [R1+0x100], R220 ;  /* 0x000100dc01007387 */ /* 0x0001e20000100800 */
[----:B------:R-:W-:Y:S01]  /*3be0*/  FADD R202, R114, R202 ;  /* 0x000000ca72ca7221 */ /* 0x000fe20000000000 */
        /* <DEDUP_REMOVED lines=51> */
[----:B--2---:R-:W-:Y:S01]  /*3f20*/  FADD R19, R38, R19 ;  /* 0x0000001326137221 */ /* 0x004fe20000000000 */
[----:B---3--:R-:W-:-:S04]  /*3f30*/  FADD R18, R39, R18 ;  /* 0x0000001227127221 */ /* 0x008fc80000000000 */
[----:B------:R1:W-:Y:S01]  /*3f40*/  STL [R1], R19 ;  /* 0x0000001301007387 */ /* 0x0003e20000100800 */
[----:B----4-:R-:W-:-:S03]  /*3f50*/  FADD R17, R40, R17 ;  /* 0x0000001128117221 */ /* 0x010fc60000000000 */
[----:B------:R2:W-:Y:S01]  /*3f60*/  STL [R1+0x4], R18 ;  /* 0x0000041201007387 */ /* 0x0005e20000100800 */
[----:B------:R-:W-:-:S03]  /*3f70*/  FADD R16, R41, R16 ;  /* 0x0000001029107221 */ /* 0x000fc60000000000 */
        /* <DEDUP_REMOVED lines=28> */
[----:B0-----:R-:W4:Y:S01]  /*4140*/  LDL.LU R220, [R1+0x4c] ;  /* 0x00004c0001dc7983 */ /* 0x001f220000300800 */
[----:B------:R-:W-:-:S03]  /*4150*/  FADD R0, R56, R0 ;  /* 0x0000000038007221 */ /* 0x000fc60000000000 */
[----:B------:R0:W-:Y:S04]  /*4160*/  STL [R1+0x40], R3 ;  /* 0x0000400301007387 */ /* 0x0001e80000100800 */
[----:B------:R-:W4:Y:S04]  /*4170*/  LDL.LU R221, [R1+0x50] ;  /* 0x0000500001dd7983 */ /* 0x000f280000300800 */
[----:B------:R0:W-:Y:S04]  /*4180*/  STL [R1+0x44], R2 ;  /* 0x0000440201007387 */ /* 0x0001e80000100800 */
[----:B------:R-:W4:Y:S04]  /*4190*/  LDL.LU R222, [R1+0x54] ;  /* 0x0000540001de7983 */ /* 0x000f280000300800 */
[----:B------:R0:W-:Y:S04]  /*41a0*/  STL [R1+0x48], R0 ;  /* 0x0000480001007387 */ /* 0x0001e80000100800 */
        /* <DEDUP_REMOVED lines=9> */
[----:B-1----:R-:W4:Y:S04]  /*4240*/  LDL.LU R19, [R1+0x7c] ;  /* 0x00007c0001137983 */ /* 0x002f280000300800 */
        /* <DEDUP_REMOVED lines=17> */
[----:B------:R-:W4:Y:S01]  /*4360*/  LDL.LU R0, [R1+0xdc] ;  /* 0x0000dc0001007983 */ /* 0x000f220000300800 */
[----:B------:R-:W-:-:S02]  /*4370*/  WARPGROUP.DEPBAR.LE gsb0, 0x0 ;  /* 0x00008000000079c5 */ /* 0x000fc40000010000 */
[----:B------:R-:W-:-:S05]  /*4380*/  FADD R220, R57, R220 ;  /* 0x000000dc39dc7221 */ /* 0x000fca0000000000 */
[----:B------:R0:W-:Y:S01]  /*4390*/  STL [R1+0x4c], R220 ;  /* 0x00004cdc01007387 */ /* 0x0001e20000100800 */
[----:B------:R-:W-:-:S03]  /*43a0*/  FADD R221, R58, R221 ;  /* 0x000000dd3add7221 */ /* 0x000fc60000000000 */
[----:B0-----:R1:W5:Y:S01]  /*43b0*/  LDL.LU R220, [R1+0x100] ;  /* 0x0001000001dc7983 */ /* 0x0013620000300800 */
[----:B------:R-:W-:-:S03]  /*43c0*/  FADD R222, R59, R222 ;  /* 0x000000de3bde7221 */ /* 0x000fc60000000000 */
[----:B------:R0:W-:Y:S01]  /*43d0*/  STL [R1+0x50], R221 ;  /* 0x000050dd01007387 */ /* 0x0001e20000100800 */
[----:B------:R-:W-:Y:S01]  /*43e0*/  FADD R223, R60, R223 ;  /* 0x000000df3cdf7221 */ /* 0x000fe20000000000 */
[----:B------:R-:W-:Y:S02]  /*43f0*/  FADD R224, R61, R224 ;  /* 0x000000e03de07221 */ /* 0x000fe40000000000 */
[----:B0-----:R1:W5:Y:S01]  /*4400*/  LDL.LU R221, [R1+0xfc] ;  /* 0x0000fc0001dd7983 */ /* 0x0013620000300800 */
[----:B------:R-:W-:-:S03]  /*4410*/  FADD R225, R62, R225 ;  /* 0x000000e13ee17221 */ /* 0x000fc60000000000 */
[----:B------:R0:W-:Y:S01]  /*4420*/  STL [R1+0x54], R222 ;  /* 0x000054de01007387 */ /* 0x0001e20000100800 */
[----:B------:R-:W-:-:S03]  /*4430*/  FADD R226, R63, R226 ;  /* 0x000000e23fe27221 */ /* 0x000fc60000000000 */
[----:B0-----:R1:W5:Y:S01]  /*4440*/  LDL.LU R222, [R1+0xf8] ;  /* 0x0000f80001de7983 */ /* 0x0013620000300800 */
[----:B------:R-:W-:-:S03]  /*4450*/  FADD R227, R64, R227 ;  /* 0x000000e340e37221 */ /* 0x000fc60000000000 */
[----:B------:R0:W-:Y:S01]  /*4460*/  STL [R1+0x58], R223 ;  /* 0x000058df01007387 */ /* 0x0001e20000100800 */
[----:B------:R-:W-:Y:S01]  /*4470*/  FADD R23, R65, R23 ;  /* 0x0000001741177221 */ /* 0x000fe20000000000 */
[----:B------:R-:W-:Y:S02]  /*4480*/  FADD R22, R66, R22 ;  /* 0x0000001642167221 */ /* 0x000fe40000000000 */
[----:B0-----:R1:W5:Y:S04]  /*4490*/  LDL.LU R223, [R1+0xf4] ;  /* 0x0000f40001df7983 */ /* 0x0013680000300800 */
[----:B------:R0:W-:Y:S01]  /*44a0*/  STL [R1+0x5c], R224 ;  /* 0x00005ce001007387 */ /* 0x0001e20000100800 */
[----:B------:R-:W-:Y:S01]  /*44b0*/  FADD R21, R67, R21 ;  /* 0x0000001543157221 */ /* 0x000fe20000000000 */
[----:B------:R-:W-:Y:S01]  /*44c0*/  FADD R20, R68, R20 ;  /* 0x0000001444147221 */ /* 0x000fe20000000000 */
[----:B------:R-:W-:Y:S01]  /*44d0*/  FADD R19, R69, R19 ;  /* 0x0000001345137221 */ /* 0x000fe20000000000 */
[----:B0-----:R1:W5:Y:S04]  /*44e0*/  LDL.LU R224, [R1+0xf0] ;  /* 0x0000f00001e07983 */ /* 0x0013680000300800 */
[----:B------:R0:W-:Y:S01]  /*44f0*/  STL [R1+0x60], R225 ;  /* 0x000060e101007387 */ /* 0x0001e20000100800 */
[----:B--2---:R-:W-:Y:S01]  /*4500*/  FADD R18, R70, R18 ;  /* 0x0000001246127221 */ /* 0x004fe20000000000 */
[----:B---3--:R-:W-:Y:S01]  /*4510*/  FADD R17, R71, R17 ;  /* 0x0000001147117221 */ /* 0x008fe20000000000 */
[----:B----4-:R-:W-:Y:S01]  /*4520*/  FADD R16, R72, R16 ;  /* 0x0000001048107221 */ /* 0x010fe20000000000 */
[----:B0-----:R1:W5:Y:S04]  /*4530*/  LDL.LU R225, [R1+0xec] ;  /* 0x0000ec0001e17983 */ /* 0x0013680000300800 */
[----:B------:R0:W-:Y:S01]  /*4540*/  STL [R1+0x64], R226 ;  /* 0x000064e201007387 */ /* 0x0001e20000100800 */
[----:B------:R-:W-:Y:S01]  /*4550*/  FADD R15, R73, R15 ;  /* 0x0000000f490f7221 */ /* 0x000fe20000000000 */
[----:B------:R-:W-:-:S02]  /*4560*/  FADD R14, R74, R14 ;  /* 0x0000000e4a0e7221 */ /* 0x000fc40000000000 */
[----:B0-----:R1:W5:Y:S04]  /*4570*/  LDL.LU R226, [R1+0xe8] ;  /* 0x0000e80001e27983 */ /* 0x0013680000300800 */
[----:B------:R0:W-:Y:S01]  /*4580*/  STL [R1+0x68], R227 ;  /* 0x000068e301007387 */ /* 0x0001e20000100800 */
[----:B------:R-:W-:Y:S01]  /*4590*/  FADD R13, R75, R13 ;  /* 0x0000000d4b0d7221 */ /* 0x000fe20000000000 */
[----:B------:R-:W-:Y:S02]  /*45a0*/  FADD R12, R76, R12 ;  /* 0x0000000c4c0c7221 */ /* 0x000fe40000000000 */
[----:B0-----:R1:W5:Y:S04]  /*45b0*/  LDL.LU R227, [R1+0xe4] ;  /* 0x0000e40001e37983 */ /* 0x0013680000300800 */
[----:B------:R1:W-:Y:S04]  /*45c0*/  STL [R1+0x6c], R23 ;  /* 0x00006c1701007387 */ /* 0x0003e80000100800 */
[----:B------:R1:W-:Y:S04]  /*45d0*/  STL [R1+0x70], R22 ;  /* 0x0000701601007387 */ /* 0x0003e80000100800 */
[----:B------:R1:W-:Y:S04]  /*45e0*/  STL [R1+0x74], R21 ;  /* 0x0000741501007387 */ /* 0x0003e80000100800 */
        /* <DEDUP_REMOVED lines=30> */
[----:B------:R1:W-:Y:S02]  /*47d0*/  STL [R1+0xd8], R2 ;  /* 0x0000d80201007387 */ /* 0x0003e40000100800 */
.L_x_26:
[----:B01----:R-:W2:Y:S01]  /*47e0*/  LDL.LU R4, [R1+0xe0] ;  /* 0x0000e00001047983 */ /* 0x003ea20000300800 */
[----:B------:R-:W0:Y:S01]  /*47f0*/  LDC R6, c[0x0][0x288] ;  /* 0x0000a200ff067b82 */ /* 0x000e220000000800 */
[----:B------:R-:W1:Y:S01]  /*4800*/  S2R R8, SR_TID.X ;  /* 0x0000000000087919 */ /* 0x000e620000002100 */
[----:B------:R-:W-:Y:S02]  /*4810*/  UIADD3 UR9, UR12, UR5, URZ ;  /* 0x000000050c097290 */ /* 0x000fe4000fffe03f */
[----:B------:R-:W-:Y:S01]  /*4820*/  USHF.R.S32.HI UR10, URZ, 0x1f, UR23 ;  /* 0x0000001f3f0a7899 */ /* 0x000fe20008011417 */
[----:B------:R-:W3:Y:S01]  /*4830*/  LDL R9, [R1+0x94] ;  /* 0x0000940001097983 */ /* 0x000ee20000100800 */
[----:B------:R-:W-:Y:S01]  /*4840*/  UISETP.GT.U32.AND UP0, UPT, UR9, 0x5, UPT ;  /* 0x000000050900788c */ /* 0x000fe2000bf04070 */
[----:B------:R-:W-:Y:S02]  /*4850*/  WARPGROUP.DEPBAR.LE gsb0, 0x0 ;  /* 0x00008000000079c5 */ /* 0x000fe40000010000 */
[----:B------:R-:W-:Y:S01]  /*4860*/  ULDC.64 UR18, c[0x0][0x6d0] ;  /* 0x0001b40000127ab9 */ /* 0x000fe20000000a00 */
[----:B------:R-:W-:Y:S01]  /*4870*/  ULDC UR11, c[0x0][0x284] ;  /* 0x0000a100000b7ab9 */ /* 0x000fe20000000800 */
[----:B------:R-:W-:-:S02]  /*4880*/  UIMAD UR5, UR10, UR18, URZ ;  /* 0x000000120a0572a4 */ /* 0x000fc4000f8e023f */
[----:B------:R-:W-:Y:S01]  /*4890*/  IMAD.U32 R15, RZ, RZ, UR18 ;  /* 0x00000012ff0f7e24 */ /* 0x000fe2000f8e00ff */
[----:B------:R-:W-:Y:S01]  /*48a0*/  UISETP.LT.U32.AND UP0, UPT, UR12, 0x6, UP0 ;  /* 0x000000060c00788c */ /* 0x000fe20008701070 */
[----:B------:R-:W-:Y:S01]  /*48b0*/  IMAD.MOV.U32 R101, RZ, RZ, -0x1 ;  /* 0xffffffffff657424 */ /* 0x000fe200078e00ff */
[----:B------:R-:W-:Y:S02]  /*48c0*/  UISETP.GE.U32.AND UP1, UPT, UR12, 0x6, UPT ;  /* 0x000000060c00788c */ /* 0x000fe4000bf26070 */
[----:B------:R-:W-:Y:S02]  /*48d0*/  UIMAD UR8, UR23, UR19, UR5 ;  /* 0x00000013170872a4 */ /* 0x000fe4000f8e0205 */
[----:B------:R-:W-:Y:S02]  /*48e0*/  UIMAD.WIDE.U32 UR6, UR9, -0x55555555, URZ ;  /* 0xaaaaaaab090678a5 */ /* 0x000fe4000f8e003f */
[----:B------:R-:W-:Y:S02]  /*48f0*/  USEL UR5, URZ, 0x1, !UP0 ;  /* 0x000000013f057887 */ /* 0x000fe4000c000000 */
[----:B------:R-:W-:-:S02]  /*4900*/  USHF.R.U32.HI UR6, URZ, 0x2, UR7 ;  /* 0x000000023f067899 */ /* 0x000fc40008011607 */
[----:B------:R-:W-:Y:S02]  /*4910*/  ULOP3.LUT UR4, UR4, UR5, URZ, 0x3c, !UPT ;  /* 0x0000000504047292 */ /* 0x000fe4000f8e3c3f */
[----:B------:R-:W-:Y:S02]  /*4920*/  UIMAD UR5, UR6, -0x6, UR9 ;  /* 0xfffffffa060578a4 */ /* 0x000fe4000f8e0209 */
[----:B------:R-:W-:Y:S01]  /*4930*/  @UP1 ULOP3.LUT UR4, UR4, 0x1, UR6, 0x78, !UPT ;  /* 0x0000000104041892 */ /* 0x000fe2000f8e7806 */
[----:B-1----:R-:W-:Y:S02]  /*4940*/  LOP3.LUT R0, R8, 0x60, RZ, 0xc0, !PT ;  /* 0x0000006008007812 */ /* 0x002fe400078ec0ff */
[----:B------:R-:W-:Y:S02]  /*4950*/  SHF.R.U32.HI R2, RZ, 0x2, R8 ;  /* 0x00000002ff027819 */ /* 0x000fe40000011608 */
[----:B------:R-:W-:Y:S02]  /*4960*/  SHF.R.U32.HI R0, RZ, 0x5, R0 ;  /* 0x00000005ff007819 */ /* 0x000fe40000011600 */
[----:B------:R-:W-:-:S03]  /*4970*/  LOP3.LUT R3, R2, 0x7, RZ, 0xc0, !PT ;  /* 0x0000000702037812 */ /* 0x000fc600078ec0ff */
[C---:B------:R-:W-:Y:S02]  /*4980*/  IMAD.SHL.U32 R2, R0.reuse, 0x10, RZ ;  /* 0x0000001000027824 */ /* 0x040fe400078e00ff */
[--C-:B------:R-:W-:Y:S01]  /*4990*/  IMAD R7, R0, -0x10, -R3.reuse ;  /* 0xfffffff000077824 */ /* 0x100fe200078e0a03 */
[--C-:B------:R-:W-:Y:S02]  /*49a0*/  SHF.R.U32.HI R0, RZ, 0x7, R8.reuse ;  /* 0x00000007ff007819 */ /* 0x100fe40000011608 */
[----:B------:R-:W-:Y:S02]  /*49b0*/  LOP3.LUT R3, R2, 0xfffffff0, R3, 0xe2, !PT ;  /* 0xfffffff002037812 */ /* 0x000fe400078ee203 */
[----:B------:R-:W-:Y:S02]  /*49c0*/  SHF.R.U32.HI R2, RZ, 0x1, R8 ;  /* 0x00000001ff027819 */ /* 0x000fe40000011608 */
[----:B------:R-:W-:Y:S02]  /*49d0*/  LOP3.LUT R0, R0, 0x1, RZ, 0xc0, !PT ;  /* 0x0000000100007812 */ /* 0x000fe400078ec0ff */
[----:B------:R-:W-:-:S02]  /*49e0*/  LOP3.LUT R2, R3, 0x40, R2, 0xf8, !PT ;  /* 0x0000004003027812 */ /* 0x000fc400078ef802 */
[----:B--2---:R-:W-:Y:S01]  /*49f0*/  SHF.L.U32 R5, R4, 0x8, RZ ;  /* 0x0000000804057819 */ /* 0x004fe200000006ff */
[----:B------:R-:W-:Y:S01]  /*4a00*/  IMAD R4, R0, -0x40, R7 ;  /* 0xffffffc000047824 */ /* 0x000fe200078e0207 */
[----:B------:R-:W-:Y:S02]  /*4a10*/  LOP3.LUT R0, R8, 0x3, RZ, 0xc0, !PT ;  /* 0x0000000308007812 */ /* 0x000fe400078ec0ff */
[----:B------:R-:W-:-:S03]  /*4a20*/  LOP3.LUT R64, R2, R5, RZ, 0xfc, !PT ;  /* 0x0000000502407212 */ /* 0x000fc600078efcff */
[----:B0-----:R-:W-:Y:S01]  /*4a30*/  IMAD R0, R0, -0x2, R6 ;  /* 0xfffffffe00007824 */ /* 0x001fe200078e0206 */
[--C-:B------:R-:W-:Y:S01]  /*4a40*/  SHF.R.S32.HI R65, RZ, 0x1f, R64.reuse ;  /* 0x0000001fff417819 */ /* 0x100fe20000011440 */
[----:B---3--:R-:W-:Y:S02]  /*4a50*/  IMAD.SHL.U32 R3, R9, 0x80, RZ ;  /* 0x0000008009037824 */ /* 0x008fe400078e00ff */
[----:B------:R-:W-:-:S03]  /*4a60*/  IMAD.WIDE.U32 R14, R15, UR23, R64 ;  /* 0x000000170f0e7c25 */ /* 0x000fc6000f8e0040 */
[----:B------:R-:W-:Y:S01]  /*4a70*/  ISETP.GE.AND P0, PT, R3, R6, PT ;  /* 0x000000060300720c */ /* 0x000fe20003f06270 */
[----:B------:R-:W-:-:S03]  /*4a80*/  VIADD R15, R15, UR8 ;  /* 0x000000080f0f7c36 */ /* 0x000fc60008000000 */
[C---:B------:R-:W-:Y:S02]  /*4a90*/  ISETP.GE.OR P0, PT, R5.reuse, UR11, P0 ;  /* 0x0000000b05007c0c */ /* 0x040fe40008706670 */
[----:B------:R-:W-:Y:S02]  /*4aa0*/  IADD3 R5, -R5, UR11, R4 ;  /* 0x0000000b05057c10 */ /* 0x000fe4000fffe104 */
[----:B------:R-:W-:-:S09]  /*4ab0*/  IADD3 R4, R0, -R3, RZ ;  /* 0x8000000300047210 */ /* 0x000fd20007ffe0ff */
[----:B------:R-:W-:Y:S05]  /*4ac0*/  @P0 BRA `(.L_x_27) ;  /* 0x0000008400f00947 */ /* 0x000fea0003800000 */
[----:B------:R-:W0:Y:S01]  /*4ad0*/  LDC.64 R58, c[0x0][0x6c8] ;  /* 0x0001b200ff3a7b82 */ /* 0x000e220000000a00 */
[----:B------:R-:W-:Y:S01]  /*4ae0*/  FSETP.NEU.AND P0, PT, RZ, UR22, PT ;  /* 0x00000016ff007c0b */ /* 0x000fe2000bf0d000 */
[----:B------:R-:W-:Y:S01]  /*4af0*/  IMAD.WIDE R10, R9, 0x80, RZ ;  /* 0x00000080090a7825 */ /* 0x000fe200078e02ff */
[----:B------:R-:W-:Y:S01]  /*4b00*/  ISETP.GT.AND P2, PT, R5, RZ, PT ;  /* 0x000000ff0500720c */ /* 0x000fe20003f44270 */
[----:B------:R-:W-:Y:S02]  /*4b10*/  BSSY B0, `(.L_x_27) ;  /* 0x0000877000007945 */ /* 0x000fe40003800000 */
[----:B------:R-:W-:Y:S01]  /*4b20*/  IMAD.SHL.U32 R91, R8, 0x2, RZ ;  /* 0x00000002085b7824 */ /* 0x000fe200078e00ff */
[----:B------:R-:W-:-:S04]  /*4b30*/  ISETP.GT.AND P4, PT, R4, RZ, P2 ;  /* 0x000000ff0400720c */ /* 0x000fc80001784270 */
[----:B------:R-:W-:Y:S01]  /*4b40*/  LOP3.LUT R91, R10, 0x6, R91, 0xf8, !PT ;  /* 0x000000060a5b7812 */ /* 0x000fe200078ef85b */
[----:B0-----:R-:W-:-:S04]  /*4b50*/  IMAD R0, R11, R58, RZ ;  /* 0x0000003a0b007224 */ /* 0x001fc800078e02ff */
[----:B------:R-:W-:-:S04]  /*4b60*/  IMAD.WIDE.U32 R14, R91, R58, R14 ;  /* 0x0000003a5b0e7225 */ /* 0x000fc800078e000e */
[----:B------:R-:W-:-:S04]  /*4b70*/  IMAD R3, R91, R59, R0 ;  /* 0x0000003b5b037224 */ /* 0x000fc800078e0200 */
[----:B------:R-:W-:Y:S01]  /*4b80*/  IMAD.IADD R21, R15, 0x1, R3 ;  /* 0x000000010f157824 */ /* 0x000fe200078e0203 */
[----:B------:R-:W-:Y:S06]  /*4b90*/  @!P0 BRA `(.L_x_28) ;  /* 0x0000006400d88947 */ /* 0x000fec0003800000 */
[----:B------:R-:W0:Y:S01]  /*4ba0*/  LDC.64 R6, c[0x0][0x6b0] ;  /* 0x0001ac00ff067b82 */ /* 0x000e220000000a00 */
[----:B------:R-:W-:Y:S01]  /*4bb0*/  ULDC.64 UR8, c[0x0][0x6b8] ;  /* 0x0001ae0000087ab9 */ /* 0x000fe20000000a00 */
[----:B------:R-:W-:Y:S01]  /*4bc0*/  ULDC.64 UR18, c[0x0][0x6c0] ;  /* 0x0001b00000127ab9 */ /* 0x000fe20000000a00 */
[----:B------:R-:W-:Y:S02]  /*4bd0*/  UIMAD UR6, UR10, UR8, URZ ;  /* 0x000000080a0672a4 */ /* 0x000fe4000f8e023f */
[----:B------:R-:W-:Y:S01]  /*4be0*/  MOV R3, UR8 ;  /* 0x0000000800037c02 */ /* 0x000fe20008000f00 */
[----:B------:R-:W-:Y:S01]  /*4bf0*/  ULDC.64 UR10, c[0x0][0x6a8] ;  /* 0x0001aa00000a7ab9 */ /* 0x000fe20000000a00 */
[----:B------:R-:W-:Y:S01]  /*4c00*/  UIMAD UR6, UR23, UR9, UR6 ;  /* 0x00000009170672a4 */ /* 0x000fe2000f8e0206 */
[----:B------:R-:W1:Y:S02]  /*4c10*/  LDC.64 R62, c[0x0][0x6b0] ;  /* 0x0001ac00ff3e7b82 */ /* 0x000e640000000a00 */
[----:B------:R-:W-:-:S04]  /*4c20*/  IMAD.WIDE.U32 R8, R3, UR23, R64 ;  /* 0x0000001703087c25 */ /* 0x000fc8000f8e0040 */
[----:B------:R-:W-:Y:S02]  /*4c30*/  IMAD.MOV.U32 R10, RZ, RZ, R8 ;  /* 0x000000ffff0a7224 */ /* 0x000fe400078e0008 */
[-C--:B0-----:R-:W-:Y:S02]  /*4c40*/  IMAD R2, R11, R6.reuse, RZ ;  /* 0x000000060b027224 */ /* 0x081fe400078e02ff */
[----:B------:R-:W-:Y:S02]  /*4c50*/  VIADD R11, R9, UR6 ;  /* 0x00000006090b7c36 */ /* 0x000fe40008000000 */
[C---:B------:R-:W-:Y:S02]  /*4c60*/  IMAD R2, R91.reuse, R7, R2 ;  /* 0x000000075b027224 */ /* 0x040fe400078e0202 */
[----:B------:R-:W-:-:S04]  /*4c70*/  IMAD.WIDE.U32 R12, R91, R6, R10 ;  /* 0x000000065b0c7225 */ /* 0x000fc800078e000a */
[----:B------:R-:W-:Y:S01]  /*4c80*/  IMAD.IADD R13, R13, 0x1, R2 ;  /* 0x000000010d0d7824 */ /* 0x000fe200078e0202 */
[----:B------:R-:W-:-:S04]  /*4c90*/  LEA R16, P0, R12, UR10, 0x2 ;  /* 0x0000000a0c107c11 */ /* 0x000fc8000f8010ff */
[----:B------:R-:W-:-:S05]  /*4ca0*/  LEA.HI.X R17, R12, UR11, R13, 0x2, P0 ;  /* 0x0000000b0c117c11 */ /* 0x000fca00080f140d */
[----:B------:R0:W2:Y:S01]  /*4cb0*/  @P4 LDG.E.LTC128B R0, desc[UR16][R16.64] ;  /* 0x0000001010004981 */ /* 0x0000a2000c1e1920 */
[----:B------:R-:W-:Y:S01]  /*4cc0*/  LEA R12, P0, R14, UR18, 0x2 ;  /* 0x000000120e0c7c11 */ /* 0x000fe2000f8010ff */
[----:B-1----:R-:W-:Y:S01]  /*4cd0*/  IMAD.WIDE.U32 R18, R91, R6, R62 ;  /* 0x000000065b127225 */ /* 0x002fe200078e003e */
[----:B------:R-:W-:Y:S01]  /*4ce0*/  ISETP.GT.AND P1, PT, R4, 0x1, P2 ;  /* 0x000000010400780c */ /* 0x000fe20001724270 */
[----:B------:R-:W-:Y:S01]  /*4cf0*/  BSSY B1, `(.L_x_29) ;  /* 0x000000e000017945 */ /* 0x000fe20003800000 */
[----:B------:R-:W-:Y:S02]  /*4d00*/  LEA.HI.X R13, R14, UR19, R21, 0x2, P0 ;  /* 0x000000130e0d7c11 */ /* 0x000fe400080f1415 */
[----:B------:R-:W-:Y:S02]  /*4d10*/  IADD3 R25, R2, R19, RZ ;  /* 0x0000001302197210 */ /* 0x000fe40007ffe0ff */
[----:B------:R-:W-:-:S05]  /*4d20*/  IADD3 R20, P0, R8, R18, RZ ;  /* 0x0000001208147210 */ /* 0x000fca0007f1e0ff */
[----:B0-----:R-:W-:Y:S01]  /*4d30*/  IMAD.X R17, R25, 0x1, R11, P0 ;  /* 0x0000000119117824 */ /* 0x001fe200000e060b */
[----:B------:R-:W-:-:S04]  /*4d40*/  LEA R16, P0, R20, UR10, 0x2 ;  /* 0x0000000a14107c11 */ /* 0x000fc8000f8010ff */
[----:B------:R-:W-:Y:S01]  /*4d50*/  LEA.HI.X R17, R20, UR11, R17, 0x2, P0 ;  /* 0x0000000b14117c11 */ /* 0x000fe200080f1411 */
[----:B--2---:R-:W-:-:S04]  /*4d60*/  FMUL R15, R0, UR22 ;  /* 0x00000016000f7c20 */ /* 0x004fc80008400000 */
[----:B------:R-:W-:Y:S01]  /*4d70*/  FFMA R23, R228, UR21, R15 ;  /* 0x00000015e4177c23 */ /* 0x000fe2000800000f */
[----:B------:R-:W-:-:S04]  /*4d80*/  IMAD.WIDE.U32 R14, R91, R6, R64 ;  /* 0x000000065b0e7225 */ /* 0x000fc800078e0040 */
[----:B------:R0:W-:Y:S01]  /*4d90*/  @P4 STG.E desc[UR16][R12.64], R23 ;  /* 0x000000170c004986 */ /* 0x0001e2000c101910 */
[----:B------:R-:W-:Y:S01]  /*4da0*/  IMAD.IADD R21, R2, 0x1, R15 ;  /* 0x0000000102157824 */ /* 0x000fe200078e020f */
[----:B------:R-:W-:Y:S06]  /*4db0*/  @!P1 BRA `(.L_x_30) ;  /* 0x0000000000049947 */ /* 0x000fec0003800000 */
[----:B------:R1:W5:Y:S02]  /*4dc0*/  LDG.E.LTC128B R0, desc[UR16][R16.64] ;  /* 0x0000001010007981 */ /* 0x000364000c1e1920 */
.L_x_30:
[----:B------:R-:W-:Y:S05]  /*4dd0*/  BSYNC B1 ;  /* 0x0000000000017941 */ /* 0x000fea0003800000 */
.L_x_29:
[----:B------:R-:W-:Y:S02]  /*4de0*/  IMAD.MOV.U32 R20, RZ, RZ, R14 ;  /* 0x000000ffff147224 */ /* 0x000fe400078e000e */
[----:B-1---5:R-:W-:Y:S01]  /*4df0*/  FMUL R16, R0, UR22 ;  /* 0x0000001600107c20 */ /* 0x022fe20008400000 */
[C---:B------:R-:W-:Y:S01]  /*4e00*/  LEA R14, P4, R58.reuse, R12, 0x2 ;  /* 0x0000000c3a0e7211 */ /* 0x040fe200078810ff */
[----:B------:R-:W-:Y:S01]  /*4e10*/  BSSY B1, `(.L_x_31) ;  /* 0x0000011000017945 */ /* 0x000fe20003800000 */
[----:B------:R-:W-:Y:S01]  /*4e20*/  ISETP.GT.AND P0, PT, R5, 0x8, PT ;  /* 0x000000080500780c */ /* 0x000fe20003f04270 */
[----:B------:R-:W-:Y:S01]  /*4e30*/  FFMA R227, R227, UR21, R16 ;  /* 0x00000015e3e37c23 */ /* 0x000fe20008000010 */
[----:B------:R-:W-:Y:S01]  /*4e40*/  LEA.HI.X R15, R58, R13, R59, 0x2, P4 ;  /* 0x0000000d3a0f7211 */ /* 0x000fe200020f143b */
[----:B------:R-:W-:Y:S01]  /*4e50*/  IMAD.WIDE.U32 R20, R3, UR23, R20 ;  /* 0x0000001703147c25 */ /* 0x000fe2000f8e0014 */
[----:B------:R-:W-:Y:S02]  /*4e60*/  ISETP.GT.AND P4, PT, R4, RZ, P0 ;  /* 0x000000ff0400720c */ /* 0x000fe40000784270 */
[----:B------:R-:W-:Y:S01]  /*4e70*/  IADD3 R22, P5, R64, R18, RZ ;  /* 0x0000001240167210 */ /* 0x000fe20007fbe0ff */
[----:B------:R1:W-:Y:S01]  /*4e80*/  @P1 STG.E desc[UR16][R14.64], R227 ;  /* 0x000000e30e001986 */ /* 0x0003e2000c101910 */
[----:B------:R-:W-:Y:S01]  /*4e90*/  IADD3 R17, R21, UR6, RZ ;  /* 0x0000000615117c10 */ /* 0x000fe2000fffe0ff */
[--C-:B------:R-:W-:Y:S01]  /*4ea0*/  IMAD.MOV.U32 R21, RZ, RZ, R25.reuse ;  /* 0x000000ffff157224 */ /* 0x100fe200078e0019 */
[----:B------:R-:W-:Y:S01]  /*4eb0*/  LEA R16, P6, R20, UR10, 0x2 ;  /* 0x0000000a14107c11 */ /* 0x000fe2000f8c10ff */
[----:B0-----:R-:W-:-:S03]  /*4ec0*/  IMAD.X R23, R65, 0x1, R25, P5 ;  /* 0x0000000141177824 */ /* 0x001fc600028e0619 */
[----:B------:R-:W-:Y:S01]  /*4ed0*/  LEA.HI.X R17, R20, UR11, R17, 0x2, P6 ;  /* 0x0000000b14117c11 */ /* 0x000fe2000b0f1411 */
[----:B------:R-:W-:Y:S02]  /*4ee0*/  IMAD.MOV.U32 R20, RZ, RZ, R18 ;  /* 0x000000ffff147224 */ /* 0x000fe400078e0012 */
[----:B------:R-:W-:Y:S01]  /*4ef0*/  IMAD.WIDE.U32 R22, R3, UR23, R22 ;  /* 0x0000001703167c25 */ /* 0x000fe2000f8e0016 */
[----:B------:R-:W-:Y:S06]  /*4f00*/  @!P4 BRA `(.L_x_32) ;  /* 0x000000000004c947 */ /* 0x000fec0003800000 */
[----:B------:R0:W5:Y:S02]  /*4f10*/  LDG.E.LTC128B R0, desc[UR16][R16.64+0x20] ;  /* 0x0000201010007981 */ /* 0x000164000c1e1920 */
.L_x_32:
[----:B------:R-:W-:Y:S05]  /*4f20*/  BSYNC B1 ;  /* 0x0000000000017941 */ /* 0x000fea0003800000 */
.L_x_31:
[----:B------:R-:W-:Y:S01]  /*4f30*/  ISETP.GT.AND P6, PT, R4, 0x1, P0 ;  /* 0x000000010400780c */ /* 0x000fe200007c4270 */
[----:B-----5:R-:W-:Y:S01]  /*4f40*/  FMUL R19, R0, UR22 ;  /* 0x0000001600137c20 */ /* 0x020fe20008400000 */
[----:B------:R-:W-:Y:S01]  /*4f50*/  IADD3 R23, R23, UR6, RZ ;  /* 0x0000000617177c10 */ /* 0x000fe2000fffe0ff */
[----:B------:R-:W-:Y:S01]  /*4f60*/  IMAD.WIDE.U32 R20, R6, 0x7, R20 ;  /* 0x0000000706147825 */ /* 0x000fe200078e0014 */
[----:B------:R-:W-:-:S03]  /*4f70*/  LEA R18, P1, R22, UR10, 0x2 ;  /* 0x0000000a16127c11 */ /* 0x000fc6000f8210ff */
[----:B------:R-:W-:Y:S01]  /*4f80*/  FFMA R25, R226, UR21, R19 ;  /* 0x00000015e2197c23 */ /* 0x000fe20008000013 */
[----:B------:R-:W-:Y:S01]  /*4f90*/  BSSY B1, `(.L_x_33) ;  /* 0x000000b000017945 */ /* 0x000fe20003800000 */
[----:B------:R-:W-:Y:S01]  /*4fa0*/  IMAD R142, R7, 0x7, RZ ;  /* 0x00000007078e7824 */ /* 0x000fe200078e02ff */
[----:B------:R-:W-:Y:S02]  /*4fb0*/  LEA.HI.X R19, R22, UR11, R23, 0x2, P1 ;  /* 0x0000000b16137c11 */ /* 0x000fe400088f1417 */
[----:B------:R-:W-:Y:S01]  /*4fc0*/  IADD3 R23, P5, R8, R20, RZ ;  /* 0x0000001408177210 */ /* 0x000fe20007fbe0ff */
[----:B------:R-:W-:Y:S01]  /*4fd0*/  IMAD.IADD R54, R21, 0x1, R142 ;  /* 0x0000000115367824 */ /* 0x000fe200078e028e */
[----:B------:R2:W-:Y:S01]  /*4fe0*/  @P4 STG.E desc[UR16][R12.64+0x20], R25 ;  /* 0x000020190c004986 */ /* 0x0005e2000c101910 */
[----:B------:R-:W-:Y:S02]  /*4ff0*/  ISETP.GT.AND P1, PT, R4, 0x8, P2 ;  /* 0x000000080400780c */ /* 0x000fe40001724270 */
[----:B------:R-:W-:Y:S01]  /*5000*/  LEA R22, P4, R23, UR10, 0x2 ;  /* 0x0000000a17167c11 */ /* 0x000fe2000f8810ff */
[----:B------:R-:W-:Y:S01]  /*5010*/  IMAD.X R26, R54, 0x1, R11, P5 ;  /* 0x00000001361a7824 */ /* 0x000fe200028e060b */
[----:B------:R-:W-:Y:S11]  /*5020*/  @!P6 BRA `(.L_x_34) ;  /* 0x000000000004e947 */ /* 0x000ff60003800000 */
[----:B------:R3:W5:Y:S02]  /*5030*/  LDG.E.LTC128B R0, desc[UR16][R18.64+0x20] ;  /* 0x0000201012007981 */ /* 0x000764000c1e1920 */
.L_x_34:
[----:B------:R-:W-:Y:S05]  /*5040*/  BSYNC B1 ;  /* 0x0000000000017941 */ /* 0x000fea0003800000 */
.L_x_33:
[----:B-----5:R-:W-:Y:S01]  /*5050*/  FMUL R24, R0, UR22 ;  /* 0x0000001600187c20 */ /* 0x020fe20008400000 */
[----:B------:R-:W-:-:S03]  /*5060*/  LEA.HI.X R23, R23, UR11, R26, 0x2, P4 ;  /* 0x0000000b17177c11 */ /* 0x000fc6000a0f141a */
[----:B------:R-:W-:-:S05]  /*5070*/  FFMA R225, R225, UR21, R24 ;  /* 0x00000015e1e17c23 */ /* 0x000fca0008000018 */
[----:B------:R-:W-:Y:S04]  /*5080*/  @P6 STG.E desc[UR16][R14.64+0x20], R225 ;  /* 0x000020e10e006986 */ /* 0x000fe8000c101910 */
[----:B------:R4:W3:Y:S01]  /*5090*/  @P1 LDG.E.LTC128B R0, desc[UR16][R22.64] ;  /* 0x0000001016001981 */ /* 0x0008e2000c1e1920 */
[----:B------:R-:W-:-:S04]  /*50a0*/  IMAD.WIDE.U32 R62, R6, 0x7, R62 ;  /* 0x00000007063e7825 */ /* 0x000fc800078e003e */
[----:B------:R-:W-:Y:S01]  /*50b0*/  IMAD.IADD R67, R142, 0x1, R63 ;  /* 0x000000018e437824 */ /* 0x000fe200078e023f */
[----:B------:R-:W-:Y:S01]  /*50c0*/  MOV R66, R62 ;  /* 0x0000003e00427202 */ /* 0x000fe20000000f00 */
[----:B------:R-:W-:Y:S01]  /*50d0*/  IMAD R73, R59, 0x1c, RZ ;  /* 0x0000001c3b497824 */ /* 0x000fe200078e02ff */
[----:B------:R-:W-:-:S03]  /*50e0*/  IADD3 R62, P4, R62, R6, RZ ;  /* 0x000000063e3e7210 */ /* 0x000fc60007f9e0ff */
[----:B----4-:R-:W-:-:S04]  /*50f0*/  IMAD.WIDE.U32 R22, R6, 0x7, R66 ;  /* 0x0000000706167825 */ /* 0x010fc800078e0042 */
[----:B------:R-:W-:Y:S01]  /*5100*/  IMAD.X R63, R67, 0x1, R7, P4 ;  /* 0x00000001433f7824 */ /* 0x000fe200020e0607 */
[----:B------:R-:W-:Y:S01]  /*5110*/  IADD3 R60, P5, R22, R6, RZ ;  /* 0x00000006163c7210 */ /* 0x000fe20007fbe0ff */
[----:B--2---:R-:W-:-:S03]  /*5120*/  IMAD.WIDE.U32 R24, R6, 0x7, R62 ;  /* 0x0000000706187825 */ /* 0x004fc600078e003e */
[----:B------:R-:W-:Y:S02]  /*5130*/  IADD3.X R61, R7, R142, R23, P5, !PT ;  /* 0x0000008e073d7210 */ /* 0x000fe40002ffe417 */
[----:B------:R-:W-:Y:S01]  /*5140*/  IADD3 R26, P4, R24, R6, RZ ;  /* 0x00000006181a7210 */ /* 0x000fe20007f9e0ff */
[----:B------:R-:W-:-:S03]  /*5150*/  IMAD.WIDE.U32 R22, R6, 0x7, R60 ;  /* 0x0000000706167825 */ /* 0x000fc600078e003c */
        /* <DEDUP_REMOVED lines=30> */
[C---:B------:R-:W-:Y:S02]  /*5340*/  IADD3.X R47, R7.reuse, R142, R25, P4, !PT ;  /* 0x0000008e072f7210 */ /* 0x040fe400027fe419 */
[-C--:B------:R-:W-:Y:S02]  /*5350*/  IADD3 R48, P5, R22, R6.reuse, RZ ;  /* 0x0000000616307210 */ /* 0x080fe40007fbe0ff */
[----:B------:R-:W-:Y:S01]  /*5360*/  IADD3 R20, P4, R20, R6, RZ ;  /* 0x0000000614147210 */ /* 0x000fe20007f9e0ff */
[----:B------:R-:W-:Y:S01]  /*5370*/  IMAD.WIDE.U32 R24, R6, 0x7, R46 ;  /* 0x0000000706187825 */ /* 0x000fe200078e002e */
[----:B------:R-:W-:-:S03]  /*5380*/  IADD3.X R49, R7, R142, R23, P5, !PT ;  /* 0x0000008e07317210 */ /* 0x000fc60002ffe417 */
[----:B------:R-:W-:Y:S01]  /*5390*/  IMAD.X R21, R54, 0x1, R7, P4 ;  /* 0x0000000136157824 */ /* 0x000fe200020e0607 */
[----:B------:R-:W-:Y:S01]  /*53a0*/  IADD3 R50, P5, R24, R6, RZ ;  /* 0x0000000618327210 */ /* 0x000fe20007fbe0ff */
[----:B------:R-:W-:Y:S01]  /*53b0*/  IMAD.WIDE.U32 R22, R6, 0x7, R48 ;  /* 0x0000000706167825 */ /* 0x000fe200078e0030 */
[----:B------:R-:W-:Y:S02]  /*53c0*/  ISETP.GT.AND P4, PT, R4, 0x9, P2 ;  /* 0x000000090400780c */ /* 0x000fe40001784270 */
[C---:B------:R-:W-:Y:S02]  /*53d0*/  IADD3.X R51, R7.reuse, R142, R25, P5, !PT ;  /* 0x0000008e07337210 */ /* 0x040fe40002ffe419 */
[----:B------:R-:W-:Y:S02]  /*53e0*/  IADD3 R52, P6, R22, R6, RZ ;  /* 0x0000000616347210 */ /* 0x000fe40007fde0ff */
[----:B------:R-:W-:Y:S01]  /*53f0*/  IADD3 R68, P5, R20, R8, RZ ;  /* 0x0000000814447210 */ /* 0x000fe20007fbe0ff */
[----:B------:R-:W-:Y:S01]  /*5400*/  IMAD.WIDE.U32 R24, R6, 0x7, R50 ;  /* 0x0000000706187825 */ /* 0x000fe200078e0032 */
[----:B------:R-:W-:-:S03]  /*5410*/  IADD3.X R53, R7, R142, R23, P6, !PT ;  /* 0x0000008e07357210 */ /* 0x000fc600037fe417 */
[----:B------:R-:W-:Y:S01]  /*5420*/  IMAD.WIDE.U32 R22, R58, 0x1c, R14 ;  /* 0x0000001c3a167825 */ /* 0x000fe200078e000e */
[----:B------:R-:W-:-:S03]  /*5430*/  IADD3 R54, P6, R24, R6, RZ ;  /* 0x0000000618367210 */ /* 0x000fc60007fde0ff */
[----:B------:R-:W-:Y:S01]  /*5440*/  IMAD.X R71, R21, 0x1, R11, P5 ;  /* 0x0000000115477824 */ /* 0x000fe200028e060b */
[----:B------:R-:W-:Y:S01]  /*5450*/  LEA R70, P5, R68, UR10, 0x2 ;  /* 0x0000000a44467c11 */ /* 0x000fe2000f8a10ff */
[----:B------:R-:W-:Y:S01]  /*5460*/  IMAD.MOV.U32 R24, RZ, RZ, R22 ;  /* 0x000000ffff187224 */ /* 0x000fe200078e0016 */
[----:B------:R-:W-:Y:S01]  /*5470*/  IADD3.X R55, R7, R142, R25, P6, !PT ;  /* 0x0000008e07377210 */ /* 0x000fe200037fe419 */
[----:B------:R-:W-:Y:S01]  /*5480*/  IMAD.WIDE.U32 R56, R6, 0x7, R52 ;  /* 0x0000000706387825 */ /* 0x000fe200078e0034 */
[----:B------:R-:W-:Y:S02]  /*5490*/  IADD3 R25, R23, R73, RZ ;  /* 0x0000004917197210 */ /* 0x000fe40007ffe0ff */
[----:B------:R-:W-:Y:S02]  /*54a0*/  LEA.HI.X R71, R68, UR11, R71, 0x2, P5 ;  /* 0x0000000b44477c11 */ /* 0x000fe4000a8f1447 */
[----:B------:R-:W-:-:S04]  /*54b0*/  IADD3 R56, P5, R56, R6, RZ ;  /* 0x0000000638387210 */ /* 0x000fc80007fbe0ff */
[----:B------:R-:W-:Y:S01]  /*54c0*/  IADD3.X R57, R7, R142, R57, P5, !PT ;  /* 0x0000008e07397210 */ /* 0x000fe20002ffe439 */
[----:B------:R-:W-:-:S04]  /*54d0*/  IMAD.WIDE.U32 R66, R91, R6, R66 ;  /* 0x000000065b427225 */ /* 0x000fc800078e0042 */
[----:B------:R-:W-:-:S04]  /*54e0*/  IMAD.WIDE.U32 R62, R91, R6, R62 ;  /* 0x000000065b3e7225 */ /* 0x000fc800078e003e */
[----:B---3--:R-:W-:-:S04]  /*54f0*/  FMUL R69, R0, UR22 ;  /* 0x0000001600457c20 */ /* 0x008fc80008400000 */
[----:B------:R-:W-:Y:S01]  /*5500*/  FFMA R77, R224, UR21, R69 ;  /* 0x00000015e04d7c23 */ /* 0x000fe20008000045 */
[----:B------:R-:W-:-:S04]  /*5510*/  IMAD.WIDE.U32 R68, R6, 0x7, R54 ;  /* 0x0000000706447825 */ /* 0x000fc800078e0036 */
[----:B------:R2:W-:Y:S01]  /*5520*/  @P1 STG.E desc[UR16][R24.64], R77 ;  /* 0x0000004d18001986 */ /* 0x0005e2000c101910 */
[----:B------:R-:W-:-:S03]  /*5530*/  IADD3 R68, P1, R68, R6, RZ ;  /* 0x0000000644447210 */ /* 0x000fc60007f3e0ff */
[----:B------:R3:W4:Y:S01]  /*5540*/  @P4 LDG.E.LTC128B R0, desc[UR16][R70.64] ;  /* 0x0000001046004981 */ /* 0x000722000c1e1920 */
[----:B------:R-:W-:Y:S01]  /*5550*/  IADD3.X R69, R7, R142, R69, P1, !PT ;  /* 0x0000008e07457210 */ /* 0x000fe20000ffe445 */
[----:B------:R-:W-:Y:S01]  /*5560*/  IMAD.WIDE.U32 R60, R91, R6, R60 ;  /* 0x000000065b3c7225 */ /* 0x000fe200078e003c */
[----:B------:R-:W-:Y:S01]  /*5570*/  SHF.L.U64.HI R100, R58, 0x5, R59 ;  /* 0x000000053a647819 */ /* 0x000fe2000001023b */
[----:B------:R-:W-:Y:S02]  /*5580*/  BSSY B1, `(.L_x_35) ;  /* 0x0000087000017945 */ /* 0x000fe40003800000 */
[----:B------:R-:W-:-:S04]  /*5590*/  IMAD.WIDE.U32 R72, R6, 0x7, R68 ;  /* 0x0000000706487825 */ /* 0x000fc800078e0044 */
[----:B---3--:R-:W-:-:S04]  /*55a0*/  IMAD.WIDE.U32 R70, R6, 0x7, R56 ;  /* 0x0000000706467825 */ /* 0x008fc800078e0038 */
[-C--:B------:R-:W-:Y:S01]  /*55b0*/  IMAD.WIDE.U32 R26, R91, R6.reuse, R26 ;  /* 0x000000065b1a7225 */ /* 0x080fe200078e001a */
[----:B------:R-:W-:-:S03]  /*55c0*/  IADD3 R70, P1, R70, R6, RZ ;  /* 0x0000000646467210 */ /* 0x000fc60007f3e0ff */
[----:B------:R-:W-:Y:S01]  /*55d0*/  IMAD.WIDE.U32 R28, R91, R6, R28 ;  /* 0x000000065b1c7225 */ /* 0x000fe200078e001c */
[----:B------:R-:W-:Y:S02]  /*55e0*/  IADD3.X R71, R7, R142, R71, P1, !PT ;  /* 0x0000008e07477210 */ /* 0x000fe40000ffe447 */
[-C--:B------:R-:W-:Y:S01]  /*55f0*/  IADD3 R72, P1, R72, R6.reuse, RZ ;  /* 0x0000000648487210 */ /* 0x080fe20007f3e0ff */
[----:B------:R-:W-:-:S03]  /*5600*/  IMAD.WIDE.U32 R30, R91, R6, R30 ;  /* 0x000000065b1e7225 */ /* 0x000fc600078e001e */
[----:B------:R-:W-:Y:S01]  /*5610*/  IADD3.X R73, R7, R142, R73, P1, !PT ;  /* 0x0000008e07497210 */ /* 0x000fe20000ffe449 */
[----:B------:R-:W-:-:S04]  /*5620*/  IMAD.WIDE.U32 R74, R6, 0x7, R70 ;  /* 0x00000007064a7825 */ /* 0x000fc800078e0046 */
[----:B--2---:R-:W-:Y:S01]  /*5630*/  IMAD.WIDE.U32 R76, R6, 0x7, R72 ;  /* 0x00000007064c7825 */ /* 0x004fe200078e0048 */
[----:B------:R-:W-:-:S03]  /*5640*/  IADD3 R74, P1, R74, R6, RZ ;  /* 0x000000064a4a7210 */ /* 0x000fc60007f3e0ff */
[----:B------:R-:W-:Y:S01]  /*5650*/  IMAD.WIDE.U32 R32, R91, R6, R32 ;  /* 0x000000065b207225 */ /* 0x000fe200078e0020 */
[----:B------:R-:W-:Y:S02]  /*5660*/  IADD3.X R75, R7, R142, R75, P1, !PT ;  /* 0x0000008e074b7210 */ /* 0x000fe40000ffe44b */
[-C--:B------:R-:W-:Y:S01]  /*5670*/  IADD3 R76, P1, R76, R6.reuse, RZ ;  /* 0x000000064c4c7210 */ /* 0x080fe20007f3e0ff */
[----:B------:R-:W-:-:S03]  /*5680*/  IMAD.WIDE.U32 R34, R91, R6, R34 ;  /* 0x000000065b227225 */ /* 0x000fc600078e0022 */
[----:B------:R-:W-:Y:S01]  /*5690*/  IADD3.X R77, R7, R142, R77, P1, !PT ;  /* 0x0000008e074d7210 */ /* 0x000fe20000ffe44d */
[----:B------:R-:W-:-:S04]  /*56a0*/  IMAD.WIDE.U32 R78, R6, 0x7, R74 ;  /* 0x00000007064e7825 */ /* 0x000fc800078e004a */
[----:B------:R-:W-:Y:S01]  /*56b0*/  IMAD.WIDE.U32 R80, R6, 0x7, R76 ;  /* 0x0000000706507825 */ /* 0x000fe200078e004c */
        /* <DEDUP_REMOVED lines=22> */
[----:B------:R-:W-:Y:S01]  /*5820*/  IMAD.WIDE.U32 R48, R91, R6, R48 ;  /* 0x000000065b307225 */ /* 0x000fe200078e0030 */
[----:B------:R-:W-:-:S03]  /*5830*/  IADD3 R66, P1, R64, R66, RZ ;  /* 0x0000004240427210 */ /* 0x000fc60007f3e0ff */
[----:B------:R-:W-:Y:S01]  /*5840*/  IMAD.WIDE.U32 R50, R91, R6, R50 ;  /* 0x000000065b327225 */ /* 0x000fe200078e0032 */
[----:B------:R-:W-:Y:S02]  /*5850*/  IADD3.X R67, R65, R2, R67, P1, !PT ;  /* 0x0000000241437210 */ /* 0x000fe40000ffe443 */
[----:B------:R-:W-:Y:S01]  /*5860*/  IADD3 R62, P1, R64, R62, RZ ;  /* 0x0000003e403e7210 */ /* 0x000fe20007f3e0ff */
        /* <DEDUP_REMOVED lines=32> */
[----:B------:R-:W-:Y:S01]  /*5a70*/  IMAD.WIDE.U32 R62, R3, UR23, R62 ;  /* 0x00000017033e7c25 */ /* 0x000fe2000f8e003e */
[----:B------:R-:W-:Y:S02]  /*5a80*/  IADD3.X R41, R65, R2, R41, P1, !PT ;  /* 0x0000000241297210 */ /* 0x000fe40000ffe429 */
[----:B------:R-:W-:Y:S01]  /*5a90*/  IADD3 R42, P1, R64, R42, RZ ;  /* 0x0000002a402a7210 */ /* 0x000fe20007f3e0ff */
[----:B------:R-:W-:-:S03]  /*5aa0*/  VIADD R63, R63, UR6 ;  /* 0x000000063f3f7c36 */ /* 0x000fc60008000000 */
[----:B------:R-:W-:Y:S02]  /*5ab0*/  IADD3.X R43, R65, R2, R43, P1, !PT ;  /* 0x00000002412b7210 */ /* 0x000fe40000ffe42b */
[----:B------:R-:W-:-:S04]  /*5ac0*/  IADD3 R44, P1, R64, R44, RZ ;  /* 0x0000002c402c7210 */ /* 0x000fc80007f3e0ff */
        /* <DEDUP_REMOVED lines=30> */
[C---:B------:R-:W-:Y:S02]  /*5cb0*/  IADD3.X R85, R65.reuse, R2, R85, P1, !PT ;  /* 0x0000000241557210 */ /* 0x040fe40000ffe455 */
[C---:B------:R-:W-:Y:S02]  /*5cc0*/  IADD3 R86, P1, R64.reuse, R86, RZ ;  /* 0x0000005640567210 */ /* 0x040fe40007f3e0ff */
[----:B------:R-:W-:Y:S02]  /*5cd0*/  IADD3 R64, P5, R64, R88, RZ ;  /* 0x0000005840407210 */ /* 0x000fe40007fbe0ff */
[CC--:B------:R-:W-:Y:S02]  /*5ce0*/  IADD3.X R87, R65.reuse, R2.reuse, R87, P1, !PT ;  /* 0x0000000241577210 */ /* 0x0c0fe40000ffe457 */
[----:B------:R-:W-:Y:S01]  /*5cf0*/  IADD3.X R65, R65, R2, R89, P5, !PT ;  /* 0x0000000241417210 */ /* 0x000fe20002ffe459 */
[----:B------:R-:W-:-:S04]  /*5d00*/  IMAD.WIDE.U32 R88, R3, UR23, R66 ;  /* 0x0000001703587c25 */ /* 0x000fc8000f8e0042 */
[----:B------:R-:W-:Y:S01]  /*5d10*/  VIADD R67, R89, UR6 ;  /* 0x0000000659437c36 */ /* 0x000fe20008000000 */
[----:B------:R-:W-:Y:S01]  /*5d20*/  LEA R66, P1, R88, UR10, 0x2 ;  /* 0x0000000a58427c11 */ /* 0x000fe2000f8210ff */
[----:B------:R-:W-:-:S03]  /*5d30*/  IMAD.SHL.U32 R2, R58, 0x20, RZ ;  /* 0x000000203a027824 */ /* 0x000fc600078e00ff */
[----:B------:R-:W-:Y:S02]  /*5d40*/  LEA.HI.X R67, R88, UR11, R67, 0x2, P1 ;  /* 0x0000000b58437c11 */ /* 0x000fe400088f1443 */
[----:B------:R-:W-:Y:S02]  /*5d50*/  IADD3 R58, P5, R2, R14, RZ ;  /* 0x0000000e023a7210 */ /* 0x000fe40007fbe0ff */
[----:B------:R-:W-:Y:S02]  /*5d60*/  ISETP.GT.AND P1, PT, R4, 0x8, P0 ;  /* 0x000000080400780c */ /* 0x000fe40000724270 */
[----:B------:R-:W-:Y:S01]  /*5d70*/  IADD3.X R59, R100, R15, RZ, P5, !PT ;  /* 0x0000000f643b7210 */ /* 0x000fe20002ffe4ff */
[----:B----4-:R-:W-:-:S04]  /*5d80*/  FMUL R88, R0, UR22 ;  /* 0x0000001600587c20 */ /* 0x010fc80008400000 */
[----:B------:R-:W-:Y:S01]  /*5d90*/  FFMA R223, R223, UR21, R88 ;  /* 0x00000015dfdf7c23 */ /* 0x000fe20008000058 */
[----:B------:R-:W-:-:S04]  /*5da0*/  LEA R88, P5, R62, UR10, 0x2 ;  /* 0x0000000a3e587c11 */ /* 0x000fc8000f8a10ff */
[----:B------:R2:W-:Y:S01]  /*5db0*/  @P4 STG.E desc[UR16][R58.64], R223 ;  /* 0x000000df3a004986 */ /* 0x0005e2000c101910 */
[----:B------:R-:W-:Y:S01]  /*5dc0*/  LEA.HI.X R89, R62, UR11, R63, 0x2, P5 ;  /* 0x0000000b3e597c11 */ /* 0x000fe2000a8f143f */
[----:B------:R-:W-:Y:S07]  /*5dd0*/  @!P1 BRA `(.L_x_36) ;  /* 0x0000000000049947 */ /* 0x000fee0003800000 */
[----:B------:R3:W5:Y:S02]  /*5de0*/  LDG.E.LTC128B R0, desc[UR16][R66.64+0x20] ;  /* 0x0000201042007981 */ /* 0x000764000c1e1920 */
.L_x_36:
[----:B------:R-:W-:Y:S05]  /*5df0*/  BSYNC B1 ;  /* 0x0000000000017941 */ /* 0x000fea0003800000 */
.L_x_35:
[----:B-----5:R-:W-:Y:S01]  /*5e00*/  FMUL R63, R0, UR22 ;  /* 0x00000016003f7c20 */ /* 0x020fe20008400000 */
[----:B------:R-:W-:Y:S01]  /*5e10*/  ISETP.GT.AND P4, PT, R4, 0x9, P0 ;  /* 0x000000090400780c */ /* 0x000fe20000784270 */
[----:B------:R-:W-:Y:S02]  /*5e20*/  BSSY B1, `(.L_x_37) ;  /* 0x0000005000017945 */ /* 0x000fe40003800000 */
[----:B------:R-:W-:-:S05]  /*5e30*/  FFMA R63, R222, UR21, R63 ;  /* 0x00000015de3f7c23 */ /* 0x000fca000800003f */
[----:B------:R4:W-:Y:S05]  /*5e40*/  @P1 STG.E desc[UR16][R24.64+0x20], R63 ;  /* 0x0000203f18001986 */ /* 0x0009ea000c101910 */
[----:B------:R-:W-:Y:S05]  /*5e50*/  @!P4 BRA `(.L_x_38) ;  /* 0x000000000004c947 */ /* 0x000fea0003800000 */
[----:B------:R0:W5:Y:S02]  /*5e60*/  LDG.E.LTC128B R0, desc[UR16][R88.64+0x20] ;  /* 0x0000201058007981 */ /* 0x000164000c1e1920 */
.L_x_38:
[----:B------:R-:W-:Y:S05]  /*5e70*/  BSYNC B1 ;  /* 0x0000000000017941 */ /* 0x000fea0003800000 */
.L_x_37:
[----:B-----5:R-:W-:Y:S01]  /*5e80*/  FMUL R62, R0, UR22 ;  /* 0x00000016003e7c20 */ /* 0x020fe20008400000 */
[----:B------:R-:W-:Y:S01]  /*5e90*/  IMAD.WIDE.U32 R20, R6, 0x7, R20 ;  /* 0x0000000706147825 */ /* 0x000fe200078e0014 */
[----:B------:R-:W-:Y:S01]  /*5ea0*/  ISETP.GT.AND P1, PT, R4, 0x10, P2 ;  /* 0x000000100400780c */ /* 0x000fe20001724270 */
[----:B------:R-:W-:Y:S02]  /*5eb0*/  BSSY B1, `(.L_x_39) ;  /* 0x000000a000017945 */ /* 0x000fe40003800000 */
[----:B------:R-:W-:Y:S01]  /*5ec0*/  FFMA R221, R221, UR21, R62 ;  /* 0x00000015dddd7c23 */ /* 0x000fe2000800003e */
[----:B------:R-:W-:-:S04]  /*5ed0*/  IMAD.IADD R91, R142, 0x1, R21 ;  /* 0x000000018e5b7824 */ /* 0x000fc800078e0215 */
[----:B------:R0:W-:Y:S01]  /*5ee0*/  @P4 STG.E desc[UR16][R58.64+0x20], R221 ;  /* 0x000020dd3a004986 */ /* 0x0001e2000c101910 */
[----:B----4-:R-:W-:-:S05]  /*5ef0*/  IADD3 R63, P4, R8, R20, RZ ;  /* 0x00000014083f7210 */ /* 0x010fca0007f9e0ff */
[----:B------:R-:W-:Y:S01]  /*5f00*/  IMAD.X R90, R91, 0x1, R11, P4 ;  /* 0x000000015b5a7824 */ /* 0x000fe200020e060b */
[----:B------:R-:W-:-:S04]  /*5f10*/  LEA R62, P4, R63, UR10, 0x2 ;  /* 0x0000000a3f3e7c11 */ /* 0x000fc8000f8810ff */
[----:B------:R-:W-:Y:S01]  /*5f20*/  LEA.HI.X R63, R63, UR11, R90, 0x2, P4 ;  /* 0x0000000b3f3f7c11 */ /* 0x000fe2000a0f145a */
[----:B0-----:R-:W-:Y:S08]  /*5f30*/  @!P1 BRA `(.L_x_40) ;  /* 0x0000000000049947 */ /* 0x001ff00003800000 */
[----:B------:R0:W5:Y:S02]  /*5f40*/  LDG.E.LTC128B R0, desc[UR16][R62.64] ;  /* 0x000000103e007981 */ /* 0x000164000c1e1920 */
.L_x_40:
[----:B------:R-:W-:Y:S05]  /*5f50*/  BSYNC B1 ;  /* 0x0000000000017941 */ /* 0x000fea0003800000 */
.L_x_39:
[----:B------:R-:W-:Y:S01]  /*5f60*/  IADD3 R22, P4, R2, R22, RZ ;  /* 0x0000001602167210 */ /* 0x000fe20007f9e0ff */
[----:B-----5:R-:W-:Y:S01]  /*5f70*/  FMUL R21, R0, UR22 ;  /* 0x0000001600157c20 */ /* 0x020fe20008400000 */
[----:B------:R-:W-:Y:S01]  /*5f80*/  IADD3 R20, P5, R20, R6, RZ ;  /* 0x0000000614147210 */ /* 0x000fe20007fbe0ff */
[----:B------:R-:W-:Y:S02]  /*5f90*/  BSSY B1, `(.L_x_41) ;  /* 0x000000c000017945 */ /* 0x000fe40003800000 */
[----:B------:R-:W-:Y:S01]  /*5fa0*/  FFMA R93, R220, UR21, R21 ;  /* 0x00000015dc5d7c23 */ /* 0x000fe20008000015 */
[----:B------:R-:W-:Y:S01]  /*5fb0*/  IMAD.X R23, R100, 0x1, R25, P4 ;  /* 0x0000000164177824 */ /* 0x000fe200020e0619 */
[----:B------:R-:W-:Y:S02]  /*5fc0*/  ISETP.GT.AND P4, PT, R4, 0x11, P2 ;  /* 0x000000110400780c */ /* 0x000fe40001784270 */
[----:B------:R-:W-:Y:S02]  /*5fd0*/  IADD3.X R21, R91, R7, RZ, P5, !PT ;  /* 0x000000075b157210 */ /* 0x000fe40002ffe4ff */
[----:B------:R4:W-:Y:S01]  /*5fe0*/  @P1 STG.E desc[UR16][R22.64], R93 ;  /* 0x0000005d16001986 */ /* 0x0009e2000c101910 */
[----:B0-----:R-:W-:-:S05]  /*5ff0*/  IADD3 R63, P5, R20, R8, RZ ;  /* 0x00000008143f7210 */ /* 0x001fca0007fbe0ff */
[----:B------:R-:W-:Y:S01]  /*6000*/  IMAD.X R90, R21, 0x1, R11, P5 ;  /* 0x00000001155a7824 */ /* 0x000fe200028e060b */
[----:B------:R-:W-:-:S04]  /*6010*/  LEA R62, P5, R63, UR10, 0x2 ;  /* 0x0000000a3f3e7c11 */ /* 0x000fc8000f8a10ff */
[----:B------:R-:W-:Y:S01]  /*6020*/  LEA.HI.X R63, R63, UR11, R90, 0x2, P5 ;  /* 0x0000000b3f3f7c11 */ /* 0x000fe2000a8f145a */
[----:B----4-:R-:W-:Y:S08]  /*6030*/  @!P4 BRA `(.L_x_42) ;  /* 0x000000000004c947 */ /* 0x010ff00003800000 */
[----:B------:R0:W5:Y:S02]  /*6040*/  LDG.E.LTC128B R0, desc[UR16][R62.64] ;  /* 0x000000103e007981 */ /* 0x000164000c1e1920 */
.L_x_42:
[----:B------:R-:W-:Y:S05]  /*6050*/  BSYNC B1 ;  /* 0x0000000000017941 */ /* 0x000fea0003800000 */
.L_x_41:
[----:B------:R-:W-:-:S04]  /*6060*/  IMAD.WIDE.U32 R60, R3, UR23, R60 ;  /* 0x00000017033c7c25 */ /* 0x000fc8000f8e003c */
[----:B-----5:R-:W-:Y:S01]  /*6070*/  FMUL R90, R0, UR22 ;  /* 0x00000016005a7c20 */ /* 0x020fe20008400000 */
[----:B------:R-:W-:Y:S01]  /*6080*/  BSSY B1, `(.L_x_43) ;  /* 0x000000f000017945 */ /* 0x000fe20003800000 */
[----:B------:R-:W-:Y:S01]  /*6090*/  VIADD R61, R61, UR6 ;  /* 0x000000063d3d7c36 */ /* 0x000fe20008000000 */
[C---:B0-----:R-:W-:Y:S01]  /*60a0*/  LEA R62, P1, R60.reuse, UR10, 0x2 ;  /* 0x0000000a3c3e7c11 */ /* 0x041fe2000f8210ff */
[----:B------:R-:W-:Y:S01]  /*60b0*/  FFMA R219, R219, UR21, R90 ;  /* 0x00000015dbdb7c23 */ /* 0x000fe2000800005a */
[----:B------:R-:W-:Y:S02]  /*60c0*/  IMAD.WIDE.U32 R26, R3, UR23, R26 ;  /* 0x00000017031a7c25 */ /* 0x000fe4000f8e001a */
[----:B------:R-:W-:Y:S02]  /*60d0*/  LEA.HI.X R63, R60, UR11, R61, 0x2, P1 ;  /* 0x0000000b3c3f7c11 */ /* 0x000fe400088f143d */
[----:B------:R-:W-:Y:S01]  /*60e0*/  IADD3 R60, P5, R2, R58, RZ ;  /* 0x0000003a023c7210 */ /* 0x000fe20007fbe0ff */
[----:B------:R-:W-:Y:S01]  /*60f0*/  VIADD R27, R27, UR6 ;  /* 0x000000061b1b7c36 */ /* 0x000fe20008000000 */
[----:B------:R-:W-:-:S02]  /*6100*/  ISETP.GT.AND P1, PT, R4, 0x10, P0 ;  /* 0x000000100400780c */ /* 0x000fc40000724270 */
[----:B------:R-:W-:Y:S02]  /*6110*/  IADD3.X R61, R100, R59, RZ, P5, !PT ;  /* 0x0000003b643d7210 */ /* 0x000fe40002ffe4ff */
[----:B------:R-:W-:-:S03]  /*6120*/  LEA R90, P5, R26, UR10, 0x2 ;  /* 0x0000000a1a5a7c11 */ /* 0x000fc6000f8a10ff */
[----:B------:R0:W-:Y:S01]  /*6130*/  @P4 STG.E desc[UR16][R60.64], R219 ;  /* 0x000000db3c004986 */ /* 0x0001e2000c101910 */
[----:B------:R-:W-:-:S05]  /*6140*/  LEA.HI.X R91, R26, UR11, R27, 0x2, P5 ;  /* 0x0000000b1a5b7c11 */ /* 0x000fca000a8f141b */
[----:B------:R-:W-:Y:S05]  /*6150*/  @!P1 BRA `(.L_x_44) ;  /* 0x0000000000049947 */ /* 0x000fea0003800000 */
[----:B------:R4:W5:Y:S02]  /*6160*/  LDG.E.LTC128B R0, desc[UR16][R62.64+0x20] ;  /* 0x000020103e007981 */ /* 0x000964000c1e1920 */
.L_x_44:
[----:B------:R-:W-:Y:S05]  /*6170*/  BSYNC B1 ;  /* 0x0000000000017941 */ /* 0x000fea0003800000 */
.L_x_43:
[----:B-----5:R-:W-:Y:S01]  /*6180*/  FMUL R27, R0, UR22 ;  /* 0x00000016001b7c20 */ /* 0x020fe20008400000 */
[----:B------:R-:W-:Y:S01]  /*6190*/  ISETP.GT.AND P4, PT, R4, 0x11, P0 ;  /* 0x000000110400780c */ /* 0x000fe20000784270 */
[----:B------:R-:W-:Y:S02]  /*61a0*/  BSSY B1, `(.L_x_45) ;  /* 0x0000005000017945 */ /* 0x000fe40003800000 */
[----:B------:R-:W-:-:S05]  /*61b0*/  FFMA R27, R218, UR21, R27 ;  /* 0x00000015da1b7c23 */ /* 0x000fca000800001b */
[----:B------:R0:W-:Y:S05]  /*61c0*/  @P1 STG.E desc[UR16][R22.64+0x20], R27 ;  /* 0x0000201b16001986 */ /* 0x0001ea000c101910 */
[----:B------:R-:W-:Y:S05]  /*61d0*/  @!P4 BRA `(.L_x_46) ;  /* 0x000000000004c947 */ /* 0x000fea0003800000 */
[----:B------:R0:W5:Y:S02]  /*61e0*/  LDG.E.LTC128B R0, desc[UR16][R90.64+0x20] ;  /* 0x000020105a007981 */ /* 0x000164000c1e1920 */
.L_x_46:
[----:B------:R-:W-:Y:S05]  /*61f0*/  BSYNC B1 ;  /* 0x0000000000017941 */ /* 0x000fea0003800000 */
.L_x_45:
[----:B-----5:R-:W-:Y:S01]  /*6200*/  FMUL R26, R0, UR22 ;  /* 0x00000016001a7c20 */ /* 0x020fe20008400000 */
[----:B------:R-:W-:Y:S01]  /*6210*/  IMAD.WIDE.U32 R20, R6, 0x7, R20 ;  /* 0x0000000706147825 */ /* 0x000fe200078e0014 */
[----:B------:R-:W-:Y:S01]  /*6220*/  ISETP.GT.AND P1, PT, R4, 0x18, P2 ;  /* 0x000000180400780c */ /* 0x000fe20001724270 */
[----:B------:R-:W-:Y:S02]  /*6230*/  BSSY B1, `(.L_x_47) ;  /* 0x000000a000017945 */ /* 0x000fe40003800000 */
[----:B------:R-:W-:Y:S01]  /*6240*/  FFMA R217, R217, UR21, R26 ;  /* 0x00000015d9d97c23 */ /* 0x000fe2000800001a */
[----:B------:R-:W-:-:S04]  /*6250*/  IMAD.IADD R93, R142, 0x1, R21 ;  /* 0x000000018e5d7824 */ /* 0x000fc800078e0215 */
[----:B------:R1:W-:Y:S01]  /*6260*/  @P4 STG.E desc[UR16][R60.64+0x20], R217 ;  /* 0x000020d93c004986 */ /* 0x0003e2000c101910 */
[----:B0-----:R-:W-:-:S05]  /*6270*/  IADD3 R27, P4, R8, R20, RZ ;  /* 0x00000014081b7210 */ /* 0x001fca0007f9e0ff */
[----:B------:R-:W-:Y:S01]  /*6280*/  IMAD.X R92, R93, 0x1, R11, P4 ;  /* 0x000000015d5c7824 */ /* 0x000fe200020e060b */
[----:B------:R-:W-:-:S04]  /*6290*/  LEA R26, P4, R27, UR10, 0x2 ;  /* 0x0000000a1b1a7c11 */ /* 0x000fc8000f8810ff */
[----:B------:R-:W-:Y:S01]  /*62a0*/  LEA.HI.X R27, R27, UR11, R92, 0x2, P4 ;  /* 0x0000000b1b1b7c11 */ /* 0x000fe2000a0f145c */
[----:B-1----:R-:W-:Y:S08]  /*62b0*/  @!P1 BRA `(.L_x_48) ;  /* 0x0000000000049947 */ /* 0x002ff00003800000 */
[----:B------:R0:W5:Y:S02]  /*62c0*/  LDG.E.LTC128B R0, desc[UR16][R26.64] ;  /* 0x000000101a007981 */ /* 0x000164000c1e1920 */
.L_x_48:
[----:B------:R-:W-:Y:S05]  /*62d0*/  BSYNC B1 ;  /* 0x0000000000017941 */ /* 0x000fea0003800000 */
.L_x_47:
[----:B0-----:R-:W-:Y:S01]  /*62e0*/  IADD3 R26, P4, R2, R22, RZ ;  /* 0x00000016021a7210 */ /* 0x001fe20007f9e0ff */
        /* <DEDUP_REMOVED lines=8> */
[----:B------:R-:W-:-:S05]  /*6370*/  IADD3 R93, P5, R20, R8, RZ ;  /* 0x00000008145d7210 */ /* 0x000fca0007fbe0ff */
[----:B------:R-:W-:Y:S01]  /*6380*/  IMAD.X R94, R21, 0x1, R11, P5 ;  /* 0x00000001155e7824 */ /* 0x000fe200028e060b */
[----:B------:R-:W-:-:S04]  /*6390*/  LEA R92, P5, R93, UR10, 0x2 ;  /* 0x0000000a5d5c7c11 */ /* 0x000fc8000f8a10ff */
[----:B------:R-:W-:Y:S01]  /*63a0*/  LEA.HI.X R93, R93, UR11, R94, 0x2, P5 ;  /* 0x0000000b5d5d7c11 */ /* 0x000fe2000a8f145e */
[----:B0-----:R-:W-:Y:S08]  /*63b0*/  @!P4 BRA `(.L_x_50) ;  /* 0x000000000004c947 */ /* 0x001ff00003800000 */
[----:B------:R0:W5:Y:S02]  /*63c0*/  LDG.E.LTC128B R0, desc[UR16][R92.64] ;  /* 0x000000105c007981 */ /* 0x000164000c1e1920 */
.L_x_50:
[----:B------:R-:W-:Y:S05]  /*63d0*/  BSYNC B1 ;  /* 0x0000000000017941 */ /* 0x000fea0003800000 */
.L_x_49:
        /* <DEDUP_REMOVED lines=17> */
.L_x_52:
[----:B------:R-:W-:Y:S05]  /*64f0*/  BSYNC B1 ;  /* 0x0000000000017941 */ /* 0x000fea0003800000 */
.L_x_51:
[----:B-----5:R-:W-:Y:S01]  /*6500*/  FMUL R31, R0, UR22 ;  /* 0x00000016001f7c20 */ /* 0x020fe20008400000 */
[----:B------:R-:W-:Y:S01]  /*6510*/  ISETP.GT.AND P4, PT, R4, 0x19, P0 ;  /* 0x000000190400780c */ /* 0x000fe20000784270 */
[----:B------:R-:W-:Y:S02]  /*6520*/  BSSY B1, `(.L_x_53) ;  /* 0x0000005000017945 */ /* 0x000fe40003800000 */
[----:B------:R-:W-:-:S05]  /*6530*/  FFMA R31, R214, UR21, R31 ;  /* 0x00000015d61f7c23 */ /* 0x000fca000800001f */
[----:B------:R0:W-:Y:S05]  /*6540*/  @P1 STG.E desc[UR16][R26.64+0x20], R31 ;  /* 0x0000201f1a001986 */ /* 0x0001ea000c101910 */
[----:B------:R-:W-:Y:S05]  /*6550*/  @!P4 BRA `(.L_x_54) ;  /* 0x000000000004c947 */ /* 0x000fea0003800000 */
[----:B------:R0:W5:Y:S02]  /*6560*/  LDG.E.LTC128B R0, desc[UR16][R94.64+0x20] ;  /* 0x000020105e007981 */ /* 0x000164000c1e1920 */
.L_x_54:
[----:B------:R-:W-:Y:S05]  /*6570*/  BSYNC B1 ;  /* 0x0000000000017941 */ /* 0x000fea0003800000 */
.L_x_53:
        /* <DEDUP_REMOVED lines=13> */
.L_x_56:
[----:B------:R-:W-:Y:S05]  /*6650*/  BSYNC B1 ;  /* 0x0000000000017941 */ /* 0x000fea0003800000 */
.L_x_55:
        /* <DEDUP_REMOVED lines=15> */
.L_x_58:
[----:B------:R-:W-:Y:S05]  /*6750*/  BSYNC B1 ;  /* 0x0000000000017941 */ /* 0x000fea0003800000 */
.L_x_57:
        /* <DEDUP_REMOVED lines=17> */
.L_x_60:
[----:B------:R-:W-:Y:S05]  /*6870*/  BSYNC B1 ;  /* 0x0000000000017941 */ /* 0x000fea0003800000 */
.L_x_59:
[----:B-----5:R-:W-:Y:S01]  /*6880*/  FMUL R35, R0, UR22 ;  /* 0x0000001600237c20 */ /* 0x020fe20008400000 */
[----:B------:R-:W-:Y:S01]  /*6890*/  ISETP.GT.AND P4, PT, R4, 0x21, P0 ;  /* 0x000000210400780c */ /* 0x000fe20000784270 */
[----:B------:R-:W-:Y:S02]  /*68a0*/  BSSY B1, `(.L_x_61) ;  /* 0x0000005000017945 */ /* 0x000fe40003800000 */
[----:B------:R-:W-:-:S05]  /*68b0*/  FFMA R35, R210, UR21, R35 ;  /* 0x00000015d2237c23 */ /* 0x000fca0008000023 */
[----:B------:R0:W-:Y:S05]  /*68c0*/  @P1 STG.E desc[UR16][R30.64+0x20], R35 ;  /* 0x000020231e001986 */ /* 0x0001ea000c101910 */
[----:B------:R-:W-:Y:S05]  /*68d0*/  @!P4 BRA `(.L_x_62) ;  /* 0x000000000004c947 */ /* 0x000fea0003800000 */
[----:B------:R0:W5:Y:S02]  /*68e0*/  LDG.E.LTC128B R0, desc[UR16][R98.64+0x20] ;  /* 0x0000201062007981 */ /* 0x000164000c1e1920 */
.L_x_62:
[----:B------:R-:W-:Y:S05]  /*68f0*/  BSYNC B1 ;  /* 0x0000000000017941 */ /* 0x000fea0003800000 */
.L_x_61:
        /* <DEDUP_REMOVED lines=13> */
.L_x_64:
[----:B------:R-:W-:Y:S05]  /*69d0*/  BSYNC B1 ;  /* 0x0000000000017941 */ /* 0x000fea0003800000 */
.L_x_63:
        /* <DEDUP_REMOVED lines=15> */
.L_x_66:
[----:B------:R-:W-:Y:S05]  /*6ad0*/  BSYNC B1 ;  /* 0x0000000000017941 */ /* 0x000fea0003800000 */
.L_x_65:
        /* <DEDUP_REMOVED lines=17> */
.L_x_68:
[----:B------:R-:W-:Y:S05]  /*6bf0*/  BSYNC B1 ;  /* 0x0000000000017941 */ /* 0x000fea0003800000 */
.L_x_67:
[----:B-----5:R-:W-:Y:S01]  /*6c00*/  FMUL R39, R0, UR22 ;  /* 0x0000001600277c20 */ /* 0x020fe20008400000 */
[----:B------:R-:W-:Y:S01]  /*6c10*/  ISETP.GT.AND P4, PT, R4, 0x29, P0 ;  /* 0x000000290400780c */ /* 0x000fe20000784270 */
[----:B------:R-:W-:Y:S02]  /*6c20*/  BSSY B1, `(.L_x_69) ;  /* 0x0000005000017945 */ /* 0x000fe40003800000 */
[----:B------:R-:W-:-:S05]  /*6c30*/  FFMA R39, R206, UR21, R39 ;  /* 0x00000015ce277c23 */ /* 0x000fca0008000027 */
[----:B------:R0:W-:Y:S05]  /*6c40*/  @P1 STG.E desc[UR16][R34.64+0x20], R39 ;  /* 0x0000202722001986 */ /* 0x0001ea000c101910 */
[----:B------:R-:W-:Y:S05]  /*6c50*/  @!P4 BRA `(.L_x_70) ;  /* 0x000000000004c947 */ /* 0x000fea0003800000 */
[----:B------:R0:W5:Y:S02]  /*6c60*/  LDG.E.LTC128B R0, desc[UR16][R104.64+0x20] ;  /* 0x0000201068007981 */ /* 0x000164000c1e1920 */
.L_x_70:
[----:B------:R-:W-:Y:S05]  /*6c70*/  BSYNC B1 ;  /* 0x0000000000017941 */ /* 0x000fea0003800000 */
.L_x_69:
        /* <DEDUP_REMOVED lines=13> */
.L_x_72:
[----:B------:R-:W-:Y:S05]  /*6d50*/  BSYNC B1 ;  /* 0x0000000000017941 */ /* 0x000fea0003800000 */
.L_x_71:
        /* <DEDUP_REMOVED lines=15> */
.L_x_74:
[----:B------:R-:W-:Y:S05]  /*6e50*/  BSYNC B1 ;  /* 0x0000000000017941 */ /* 0x000fea0003800000 */
.L_x_73:
        /* <DEDUP_REMOVED lines=17> */
.L_x_76:
[----:B------:R-:W-:Y:S05]  /*6f70*/  BSYNC B1 ;  /* 0x0000000000017941 */ /* 0x000fea0003800000 */
.L_x_75:
[----:B-----5:R-:W-:Y:S01]  /*6f80*/  FMUL R43, R0, UR22 ;  /* 0x00000016002b7c20 */ /* 0x020fe20008400000 */
[----:B------:R-:W-:Y:S01]  /*6f90*/  ISETP.GT.AND P4, PT, R4, 0x31, P0 ;  /* 0x000000310400780c */ /* 0x000fe20000784270 */
[----:B------:R-:W-:Y:S02]  /*6fa0*/  BSSY B1, `(.L_x_77) ;  /* 0x0000005000017945 */ /* 0x000fe40003800000 */
[----:B------:R-:W-:-:S05]  /*6fb0*/  FFMA R43, R202, UR21, R43 ;  /* 0x00000015ca2b7c23 */ /* 0x000fca000800002b */
[----:B------:R0:W-:Y:S05]  /*6fc0*/  @P1 STG.E desc[UR16][R38.64+0x20], R43 ;  /* 0x0000202b26001986 */ /* 0x0001ea000c101910 */
[----:B------:R-:W-:Y:S05]  /*6fd0*/  @!P4 BRA `(.L_x_78) ;  /* 0x000000000004c947 */ /* 0x000fea0003800000 */
[----:B------:R0:W5:Y:S02]  /*6fe0*/  LDG.E.LTC128B R0, desc[UR16][R108.64+0x20] ;  /* 0x000020106c007981 */ /* 0x000164000c1e1920 */
.L_x_78:
[----:B------:R-:W-:Y:S05]  /*6ff0*/  BSYNC B1 ;  /* 0x0000000000017941 */ /* 0x000fea0003800000 */
.L_x_77:
        /* <DEDUP_REMOVED lines=13> */
.L_x_80:
[----:B------:R-:W-:Y:S05]  /*70d0*/  BSYNC B1 ;  /* 0x0000000000017941 */ /* 0x000fea0003800000 */
.L_x_79:
        /* <DEDUP_REMOVED lines=15> */
.L_x_82:
[----:B------:R-:W-:Y:S05]  /*71d0*/  BSYNC B1 ;  /* 0x0000000000017941 */ /* 0x000fea0003800000 */
.L_x_81:
        /* <DEDUP_REMOVED lines=17> */
.L_x_84:
[----:B------:R-:W-:Y:S05]  /*72f0*/  BSYNC B1 ;  /* 0x0000000000017941 */ /* 0x000fea0003800000 */
.L_x_83:
[----:B-----5:R-:W-:Y:S01]  /*7300*/  FMUL R47, R0, UR22 ;  /* 0x00000016002f7c20 */ /* 0x020fe20008400000 */
[----:B------:R-:W-:Y:S01]  /*7310*/  ISETP.GT.AND P4, PT, R4, 0x39, P0 ;  /* 0x000000390400780c */ /* 0x000fe20000784270 */
[----:B------:R-:W-:Y:S02]  /*7320*/  BSSY B1, `(.L_x_85) ;  /* 0x0000005000017945 */ /* 0x000fe40003800000 */
[----:B------:R-:W-:-:S05]  /*7330*/  FFMA R47, R198, UR21, R47 ;  /* 0x00000015c62f7c23 */ /* 0x000fca000800002f */
[----:B------:R0:W-:Y:S05]  /*7340*/  @P1 STG.E desc[UR16][R42.64+0x20], R47 ;  /* 0x0000202f2a001986 */ /* 0x0001ea000c101910 */
[----:B------:R-:W-:Y:S05]  /*7350*/  @!P4 BRA `(.L_x_86) ;  /* 0x000000000004c947 */ /* 0x000fea0003800000 */
[----:B------:R0:W5:Y:S02]  /*7360*/  LDG.E.LTC128B R0, desc[UR16][R112.64+0x20] ;  /* 0x0000201070007981 */ /* 0x000164000c1e1920 */
.L_x_86:
[----:B------:R-:W-:Y:S05]  /*7370*/  BSYNC B1 ;  /* 0x0000000000017941 */ /* 0x000fea0003800000 */
.L_x_85:
        /* <DEDUP_REMOVED lines=13> */
.L_x_88:
[----:B------:R-:W-:Y:S05]  /*7450*/  BSYNC B1 ;  /* 0x0000000000017941 */ /* 0x000fea0003800000 */
.L_x_87:
        /* <DEDUP_REMOVED lines=15> */
.L_x_90:
[----:B------:R-:W-:Y:S05]  /*7550*/  BSYNC B1 ;  /* 0x0000000000017941 */ /* 0x000fea0003800000 */
.L_x_89:
        /* <DEDUP_REMOVED lines=17> */
.L_x_92:
[----:B------:R-:W-:Y:S05]  /*7670*/  BSYNC B1 ;  /* 0x0000000000017941 */ /* 0x000fea0003800000 */
.L_x_91:
[----:B-----5:R-:W-:Y:S01]  /*7680*/  FMUL R51, R0, UR22 ;  /* 0x0000001600337c20 */ /* 0x020fe20008400000 */
[----:B------:R-:W-:Y:S01]  /*7690*/  ISETP.GT.AND P4, PT, R4, 0x41, P0 ;  /* 0x000000410400780c */ /* 0x000fe20000784270 */
[----:B------:R-:W-:Y:S02]  /*76a0*/  BSSY B1, `(.L_x_93) ;  /* 0x0000005000017945 */ /* 0x000fe40003800000 */
[----:B------:R-:W-:-:S05]  /*76b0*/  FFMA R51, R194, UR21, R51 ;  /* 0x00000015c2337c23 */ /* 0x000fca0008000033 */
[----:B------:R0:W-:Y:S05]  /*76c0*/  @P1 STG.E desc[UR16][R46.64+0x20], R51 ;  /* 0x000020332e001986 */ /* 0x0001ea000c101910 */
[----:B------:R-:W-:Y:S05]  /*76d0*/  @!P4 BRA `(.L_x_94) ;  /* 0x000000000004c947 */ /* 0x000fea0003800000 */
[----:B------:R0:W5:Y:S02]  /*76e0*/  LDG.E.LTC128B R0, desc[UR16][R116.64+0x20] ;  /* 0x0000201074007981 */ /* 0x000164000c1e1920 */
.L_x_94:
[----:B------:R-:W-:Y:S05]  /*76f0*/  BSYNC B1 ;  /* 0x0000000000017941 */ /* 0x000fea0003800000 */
.L_x_93:
        /* <DEDUP_REMOVED lines=13> */
.L_x_96:
[----:B------:R-:W-:Y:S05]  /*77d0*/  BSYNC B1 ;  /* 0x0000000000017941 */ /* 0x000fea0003800000 */
.L_x_95:
        /* <DEDUP_REMOVED lines=15> */
.L_x_98:
[----:B------:R-:W-:Y:S05]  /*78d0*/  BSYNC B1 ;  /* 0x0000000000017941 */ /* 0x000fea0003800000 */
.L_x_97:
        /* <DEDUP_REMOVED lines=17> */
.L_x_100:
[----:B------:R-:W-:Y:S05]  /*79f0*/  BSYNC B1 ;  /* 0x0000000000017941 */ /* 0x000fea0003800000 */
.L_x_99:
[----:B-----5:R-:W-:Y:S01]  /*7a00*/  FMUL R55, R0, UR22 ;  /* 0x0000001600377c20 */ /* 0x020fe20008400000 */
[----:B------:R-:W-:Y:S01]  /*7a10*/  ISETP.GT.AND P4, PT, R4, 0x49, P0 ;  /* 0x000000490400780c */ /* 0x000fe20000784270 */
[----:B------:R-:W-:Y:S02]  /*7a20*/  BSSY B1, `(.L_x_101) ;  /* 0x0000005000017945 */ /* 0x000fe40003800000 */
[----:B------:R-:W-:-:S05]  /*7a30*/  FFMA R55, R190, UR21, R55 ;  /* 0x00000015be377c23 */ /* 0x000fca0008000037 */
[----:B------:R0:W-:Y:S05]  /*7a40*/  @P1 STG.E desc[UR16][R50.64+0x20], R55 ;  /* 0x0000203732001986 */ /* 0x0001ea000c101910 */
[----:B------:R-:W-:Y:S05]  /*7a50*/  @!P4 BRA `(.L_x_102) ;  /* 0x000000000004c947 */ /* 0x000fea0003800000 */
[----:B------:R0:W5:Y:S02]  /*7a60*/  LDG.E.LTC128B R0, desc[UR16][R120.64+0x20] ;  /* 0x0000201078007981 */ /* 0x000164000c1e1920 */
.L_x_102:
[----:B------:R-:W-:Y:S05]  /*7a70*/  BSYNC B1 ;  /* 0x0000000000017941 */ /* 0x000fea0003800000 */
.L_x_101:
        /* <DEDUP_REMOVED lines=13> */
.L_x_104:
[----:B------:R-:W-:Y:S05]  /*7b50*/  BSYNC B1 ;  /* 0x0000000000017941 */ /* 0x000fea0003800000 */
.L_x_103:
        /* <DEDUP_REMOVED lines=15> */
.L_x_106:
[----:B------:R-:W-:Y:S05]  /*7c50*/  BSYNC B1 ;  /* 0x0000000000017941 */ /* 0x000fea0003800000 */
.L_x_105:
        /* <DEDUP_REMOVED lines=17> */
.L_x_108:
[----:B------:R-:W-:Y:S05]  /*7d70*/  BSYNC B1 ;  /* 0x0000000000017941 */ /* 0x000fea0003800000 */
.L_x_107:
[----:B-----5:R-:W-:Y:S01]  /*7d80*/  FMUL R69, R0, UR22 ;  /* 0x0000001600457c20 */ /* 0x020fe20008400000 */
[----:B------:R-:W-:Y:S01]  /*7d90*/  ISETP.GT.AND P4, PT, R4, 0x51, P0 ;  /* 0x000000510400780c */ /* 0x000fe20000784270 */
[----:B------:R-:W-:Y:S02]  /*7da0*/  BSSY B1, `(.L_x_109) ;  /* 0x0000005000017945 */ /* 0x000fe40003800000 */
[----:B------:R-:W-:-:S05]  /*7db0*/  FFMA R69, R186, UR21, R69 ;  /* 0x00000015ba457c23 */ /* 0x000fca0008000045 */
[----:B------:R0:W-:Y:S05]  /*7dc0*/  @P1 STG.E desc[UR16][R54.64+0x20], R69 ;  /* 0x0000204536001986 */ /* 0x0001ea000c101910 */
[----:B------:R-:W-:Y:S05]  /*7dd0*/  @!P4 BRA `(.L_x_110) ;  /* 0x000000000004c947 */ /* 0x000fea0003800000 */
[----:B------:R0:W5:Y:S02]  /*7de0*/  LDG.E.LTC128B R0, desc[UR16][R124.64+0x20] ;  /* 0x000020107c007981 */ /* 0x000164000c1e1920 */
.L_x_110:
[----:B------:R-:W-:Y:S05]  /*7df0*/  BSYNC B1 ;  /* 0x0000000000017941 */ /* 0x000fea0003800000 */
.L_x_109:
        /* <DEDUP_REMOVED lines=13> */
.L_x_112:
[----:B------:R-:W-:Y:S05]  /*7ed0*/  BSYNC B1 ;  /* 0x0000000000017941 */ /* 0x000fea0003800000 */
.L_x_111:
        /* <DEDUP_REMOVED lines=15> */
.L_x_114:
[----:B------:R-:W-:Y:S05]  /*7fd0*/  BSYNC B1 ;  /* 0x0000000000017941 */ /* 0x000fea0003800000 */
.L_x_113:
        /* <DEDUP_REMOVED lines=17> */
.L_x_116:
[----:B------:R-:W-:Y:S05]  /*80f0*/  BSYNC B1 ;  /* 0x0000000000017941 */ /* 0x000fea0003800000 */
.L_x_115:
[----:B-----5:R-:W-:Y:S01]  /*8100*/  FMUL R73, R0, UR22 ;  /* 0x0000001600497c20 */ /* 0x020fe20008400000 */
[----:B------:R-:W-:Y:S01]  /*8110*/  ISETP.GT.AND P4, PT, R4, 0x59, P0 ;  /* 0x000000590400780c */ /* 0x000fe20000784270 */
[----:B------:R-:W-:Y:S02]  /*8120*/  BSSY B1, `(.L_x_117) ;  /* 0x0000005000017945 */ /* 0x000fe40003800000 */
[----:B------:R-:W-:-:S05]  /*8130*/  FFMA R73, R182, UR21, R73 ;  /* 0x00000015b6497c23 */ /* 0x000fca0008000049 */
[----:B------:R0:W-:Y:S05]  /*8140*/  @P1 STG.E desc[UR16][R68.64+0x20], R73 ;  /* 0x0000204944001986 */ /* 0x0001ea000c101910 */
[----:B------:R-:W-:Y:S05]  /*8150*/  @!P4 BRA `(.L_x_118) ;  /* 0x000000000004c947 */ /* 0x000fea0003800000 */
[----:B------:R0:W5:Y:S02]  /*8160*/  LDG.E.LTC128B R0, desc[UR16][R128.64+0x20] ;  /* 0x0000201080007981 */ /* 0x000164000c1e1920 */
.L_x_118:
[----:B------:R-:W-:Y:S05]  /*8170*/  BSYNC B1 ;  /* 0x0000000000017941 */ /* 0x000fea0003800000 */
.L_x_117:
        /* <DEDUP_REMOVED lines=13> */
.L_x_120:
[----:B------:R-:W-:Y:S05]  /*8250*/  BSYNC B1 ;  /* 0x0000000000017941 */ /* 0x000fea0003800000 */
.L_x_119:
        /* <DEDUP_REMOVED lines=15> */
.L_x_122:
[----:B------:R-:W-:Y:S05]  /*8350*/  BSYNC B1 ;  /* 0x0000000000017941 */ /* 0x000fea0003800000 */
.L_x_121:
        /* <DEDUP_REMOVED lines=17> */
.L_x_124:
[----:B------:R-:W-:Y:S05]  /*8470*/  BSYNC B1 ;  /* 0x0000000000017941 */ /* 0x000fea0003800000 */
.L_x_123:
[----:B-----5:R-:W-:Y:S01]  /*8480*/  FMUL R77, R0, UR22 ;  /* 0x00000016004d7c20 */ /* 0x020fe20008400000 */
[----:B------:R-:W-:Y:S01]  /*8490*/  ISETP.GT.AND P4, PT, R4, 0x61, P0 ;  /* 0x000000610400780c */ /* 0x000fe20000784270 */
[----:B------:R-:W-:Y:S02]  /*84a0*/  BSSY B1, `(.L_x_125) ;  /* 0x0000005000017945 */ /* 0x000fe40003800000 */
[----:B------:R-:W-:-:S05]  /*84b0*/  FFMA R77, R178, UR21, R77 ;  /* 0x00000015b24d7c23 */ /* 0x000fca000800004d */
[----:B------:R0:W-:Y:S05]  /*84c0*/  @P1 STG.E desc[UR16][R72.64+0x20], R77 ;  /* 0x0000204d48001986 */ /* 0x0001ea000c101910 */
[----:B------:R-:W-:Y:S05]  /*84d0*/  @!P4 BRA `(.L_x_126) ;  /* 0x000000000004c947 */ /* 0x000fea0003800000 */
[----:B------:R0:W5:Y:S02]  /*84e0*/  LDG.E.LTC128B R0, desc[UR16][R132.64+0x20] ;  /* 0x0000201084007981 */ /* 0x000164000c1e1920 */
.L_x_126:
[----:B------:R-:W-:Y:S05]  /*84f0*/  BSYNC B1 ;  /* 0x0000000000017941 */ /* 0x000fea0003800000 */
.L_x_125:
        /* <DEDUP_REMOVED lines=13> */
.L_x_128:
[----:B------:R-:W-:Y:S05]  /*85d0*/  BSYNC B1 ;  /* 0x0000000000017941 */ /* 0x000fea0003800000 */
.L_x_127:
        /* <DEDUP_REMOVED lines=15> */
.L_x_130:
[----:B------:R-:W-:Y:S05]  /*86d0*/  BSYNC B1 ;  /* 0x0000000000017941 */ /* 0x000fea0003800000 */
.L_x_129:
        /* <DEDUP_REMOVED lines=17> */
.L_x_132:
[----:B------:R-:W-:Y:S05]  /*87f0*/  BSYNC B1 ;  /* 0x0000000000017941 */ /* 0x000fea0003800000 */
.L_x_131:
[----:B-----5:R-:W-:Y:S01]  /*8800*/  FMUL R81, R0, UR22 ;  /* 0x0000001600517c20 */ /* 0x020fe20008400000 */
[----:B------:R-:W-:Y:S01]  /*8810*/  ISETP.GT.AND P4, PT, R4, 0x69, P0 ;  /* 0x000000690400780c */ /* 0x000fe20000784270 */
[----:B------:R-:W-:Y:S02]  /*8820*/  BSSY B1, `(.L_x_133) ;  /* 0x0000005000017945 */ /* 0x000fe40003800000 */
[----:B------:R-:W-:-:S05]  /*8830*/  FFMA R81, R174, UR21, R81 ;  /* 0x00000015ae517c23 */ /* 0x000fca0008000051 */
[----:B------:R0:W-:Y:S05]  /*8840*/  @P1 STG.E desc[UR16][R76.64+0x20], R81 ;  /* 0x000020514c001986 */ /* 0x0001ea000c101910 */
[----:B------:R-:W-:Y:S05]  /*8850*/  @!P4 BRA `(.L_x_134) ;  /* 0x000000000004c947 */ /* 0x000fea0003800000 */
[----:B------:R0:W5:Y:S02]  /*8860*/  LDG.E.LTC128B R0, desc[UR16][R136.64+0x20] ;  /* 0x0000201088007981 */ /* 0x000164000c1e1920 */
.L_x_134:
[----:B------:R-:W-:Y:S05]  /*8870*/  BSYNC B1 ;  /* 0x0000000000017941 */ /* 0x000fea0003800000 */
.L_x_133:
        /* <DEDUP_REMOVED lines=13> */
.L_x_136:
[----:B------:R-:W-:Y:S05]  /*8950*/  BSYNC B1 ;  /* 0x0000000000017941 */ /* 0x000fea0003800000 */
.L_x_135:
        /* <DEDUP_REMOVED lines=15> */
.L_x_138:
[----:B------:R-:W-:Y:S05]  /*8a50*/  BSYNC B1 ;  /* 0x0000000000017941 */ /* 0x000fea0003800000 */
.L_x_137:
[----:B------:R-:W-:-:S04]  /*8a60*/  IMAD.WIDE.U32 R82, R3, UR23, R82 ;  /* 0x0000001703527c25 */ /* 0x000fc8000f8e0052 */
[----:B-----5:R-:W-:Y:S01]  /*8a70*/  FMUL R140, R0, UR22 ;  /* 0x00000016008c7c20 */ /* 0x020fe20008400000 */
[----:B------:R-:W-:Y:S01]  /*8a80*/  ISETP.GT.AND P5, PT, R4, 0x70, P0 ;  /* 0x000000700400780c */ /* 0x000fe200007a4270 */
[----:B------:R-:W-:Y:S01]  /*8a90*/  BSSY B1, `(.L_x_139) ;  /* 0x000000f000017945 */ /* 0x000fe20003800000 */
[----:B------:R-:W-:Y:S01]  /*8aa0*/  VIADD R83, R83, UR6 ;  /* 0x0000000653537c36 */ /* 0x000fe20008000000 */
[C---:B0-----:R-:W-:Y:S01]  /*8ab0*/  LEA R138, P1, R82.reuse, UR10, 0x2 ;  /* 0x0000000a528a7c11 */ /* 0x041fe2000f8210ff */
[----:B------:R-:W-:Y:S01]  /*8ac0*/  FFMA R171, R171, UR21, R140 ;  /* 0x00000015abab7c23 */ /* 0x000fe2000800008c */
[----:B------:R-:W-:Y:S02]  /*8ad0*/  IMAD.WIDE.U32 R84, R3, UR23, R84 ;  /* 0x0000001703547c25 */ /* 0x000fe4000f8e0054 */
[----:B------:R-:W-:Y:S02]  /*8ae0*/  LEA.HI.X R139, R82, UR11, R83, 0x2, P1 ;  /* 0x0000000b528b7c11 */ /* 0x000fe400088f1453 */
[----:B------:R-:W-:Y:S01]  /*8af0*/  IADD3 R82, P1, R2, R78, RZ ;  /* 0x0000004e02527210 */ /* 0x000fe20007f3e0ff */
[----:B------:R-:W-:-:S03]  /*8b00*/  VIADD R85, R85, UR6 ;  /* 0x0000000655557c36 */ /* 0x000fc60008000000 */
[----:B------:R-:W-:Y:S02]  /*8b10*/  IADD3.X R83, R100, R79, RZ, P1, !PT ;  /* 0x0000004f64537210 */ /* 0x000fe40000ffe4ff */
[----:B------:R-:W-:-:S03]  /*8b20*/  LEA R140, P1, R84, UR10, 0x2 ;  /* 0x0000000a548c7c11 */ /* 0x000fc6000f8210ff */
[----:B------:R0:W-:Y:S01]  /*8b30*/  @P4 STG.E desc[UR16][R82.64], R171 ;  /* 0x000000ab52004986 */ /* 0x0001e2000c101910 */
[----:B------:R-:W-:Y:S01]  /*8b40*/  LEA.HI.X R141, R84, UR11, R85, 0x2, P1 ;  /* 0x0000000b548d7c11 */ /* 0x000fe200088f1455 */
[----:B------:R-:W-:Y:S01]  /*8b50*/  IMAD.MOV.U32 R84, RZ, RZ, R0 ;  /* 0x000000ffff547224 */ /* 0x000fe200078e0000 */
[----:B------:R-:W-:Y:S07]  /*8b60*/  @!P5 BRA `(.L_x_140) ;  /* 0x000000000004d947 */ /* 0x000fee0003800000 */
[----:B------:R1:W5:Y:S02]  /*8b70*/  LDG.E.LTC128B R84, desc[UR16][R138.64+0x20] ;  /* 0x000020108a547981 */ /* 0x000364000c1e1920 */
.L_x_140:
[----:B------:R-:W-:Y:S05]  /*8b80*/  BSYNC B1 ;  /* 0x0000000000017941 */ /* 0x000fea0003800000 */
.L_x_139:
[----:B------:R-:W-:Y:S01]  /*8b90*/  ISETP.GT.AND P6, PT, R4, 0x71, P0 ;  /* 0x000000710400780c */ /* 0x000fe200007c4270 */
[----:B-----5:R-:W-:Y:S01]  /*8ba0*/  FMUL R9, R84, UR22 ;  /* 0x0000001654097c20 */ /* 0x020fe20008400000 */
[----:B------:R-:W-:Y:S01]  /*8bb0*/  IMAD.WIDE.U32 R20, R6, 0x7, R20 ;  /* 0x0000000706147825 */ /* 0x000fe200078e0014 */
[----:B------:R-:W-:Y:S03]  /*8bc0*/  BSSY B1, `(.L_x_141) ;  /* 0x0000008000017945 */ /* 0x000fe60003800000 */
[----:B------:R-:W-:Y:S01]  /*8bd0*/  FFMA R9, R170, UR21, R9 ;  /* 0x00000015aa097c23 */ /* 0x000fe20008000009 */
[----:B------:R-:W-:-:S04]  /*8be0*/  IMAD.IADD R21, R142, 0x1, R21 ;  /* 0x000000018e157824 */ /* 0x000fc800078e0215 */
[----:B------:R0:W-:Y:S01]  /*8bf0*/  @P5 STG.E desc[UR16][R80.64+0x20], R9 ;  /* 0x0000200950005986 */ /* 0x0001e2000c101910 */
[C---:B------:R-:W-:Y:S02]  /*8c00*/  IADD3 R0, P4, P5, R8.reuse, R6, R20 ;  /* 0x0000000608007210 */ /* 0x040fe40007d9e014 */
[----:B------:R-:W-:Y:S01]  /*8c10*/  IADD3 R8, P1, R8, R20, RZ ;  /* 0x0000001408087210 */ /* 0x000fe20007f3e0ff */
[----:B------:R-:W-:-:S12]  /*8c20*/  @!P6 BRA `(.L_x_142) ;  /* 0x000000000004e947 */ /* 0x000fd80003800000 */
[----:B------:R0:W5:Y:S02]  /*8c30*/  LDG.E.LTC128B R84, desc[UR16][R140.64+0x20] ;  /* 0x000020108c547981 */ /* 0x000164000c1e1920 */
.L_x_142:
[----:B------:R-:W-:Y:S05]  /*8c40*/  BSYNC B1 ;  /* 0x0000000000017941 */ /* 0x000fea0003800000 */
.L_x_141:
[----:B-----5:R-:W-:Y:S01]  /*8c50*/  FMUL R6, R84, UR22 ;  /* 0x0000001654067c20 */ /* 0x020fe20008400000 */
[----:B0-----:R-:W-:Y:S01]  /*8c60*/  IADD3.X R9, R11, R7, R21, P4, P5 ;  /* 0x000000070b097210 */ /* 0x001fe200027ea415 */
[----:B------:R-:W-:Y:S01]  /*8c70*/  BSSY B1, `(.L_x_143) ;  /* 0x0000009000017945 */ /* 0x000fe20003800000 */
[----:B------:R-:W-:Y:S01]  /*8c80*/  IADD3.X R11, R21, R11, RZ, P1, !PT ;  /* 0x0000000b150b7210 */ /* 0x000fe20000ffe4ff */
[----:B------:R-:W-:Y:S01]  /*8c90*/  FFMA R169, R169, UR21, R6 ;  /* 0x00000015a9a97c23 */ /* 0x000fe20008000006 */
[----:B------:R-:W-:Y:S02]  /*8ca0*/  ISETP.GT.AND P1, PT, R4, 0x78, P2 ;  /* 0x000000780400780c */ /* 0x000fe40001724270 */
[C---:B------:R-:W-:Y:S02]  /*8cb0*/  LEA R6, P4, R8.reuse, UR10, 0x2 ;  /* 0x0000000a08067c11 */ /* 0x040fe4000f8810ff */
[----:B------:R0:W-:Y:S02]  /*8cc0*/  @P6 STG.E desc[UR16][R82.64+0x20], R169 ;  /* 0x000020a952006986 */ /* 0x0001e4000c101910 */
[----:B------:R-:W-:-:S07]  /*8cd0*/  LEA.HI.X R7, R8, UR11, R11, 0x2, P4 ;  /* 0x0000000b08077c11 */ /* 0x000fce000a0f140b */
[----:B------:R-:W-:Y:S05]  /*8ce0*/  @!P1 BRA `(.L_x_144) ;  /* 0x0000000000049947 */ /* 0x000fea0003800000 */
[----:B------:R0:W5:Y:S02]  /*8cf0*/  LDG.E.LTC128B R84, desc[UR16][R6.64] ;  /* 0x0000001006547981 */ /* 0x000164000c1e1920 */
.L_x_144:
[----:B------:R-:W-:Y:S05]  /*8d00*/  BSYNC B1 ;  /* 0x0000000000017941 */ /* 0x000fea0003800000 */
.L_x_143:
[----:B0----5:R-:W-:Y:S01]  /*8d10*/  FMUL R7, R84, UR22 ;  /* 0x0000001654077c20 */ /* 0x021fe20008400000 */
[----:B------:R-:W-:Y:S01]  /*8d20*/  IADD3 R6, P5, R2, R80, RZ ;  /* 0x0000005002067210 */ /* 0x000fe20007fbe0ff */
[----:B------:R-:W-:Y:S01]  /*8d30*/  BSSY B1, `(.L_x_145) ;  /* 0x000000b000017945 */ /* 0x000fe20003800000 */
[----:B------:R-:W-:Y:S01]  /*8d40*/  ISETP.GT.AND P2, PT, R4, 0x79, P2 ;  /* 0x000000790400780c */ /* 0x000fe20001744270 */
[----:B------:R-:W-:Y:S01]  /*8d50*/  FFMA R21, R168, UR21, R7 ;  /* 0x00000015a8157c23 */ /* 0x000fe20008000007 */
[----:B------:R-:W-:Y:S01]  /*8d60*/  IADD3 R8, P4, R2, R82, RZ ;  /* 0x0000005202087210 */ /* 0x000fe20007f9e0ff */
[----:B------:R-:W-:Y:S01]  /*8d70*/  IMAD.X R7, R100, 0x1, R81, P5 ;  /* 0x0000000164077824 */ /* 0x000fe200028e0651 */
[----:B------:R-:W-:Y:S01]  /*8d80*/  LEA R10, P5, R0, UR10, 0x2 ;  /* 0x0000000a000a7c11 */ /* 0x000fe2000f8a10ff */
[----:B------:R-:W-:-:S03]  /*8d90*/  IMAD.WIDE.U32 R86, R3, UR23, R86 ;  /* 0x0000001703567c25 */ /* 0x000fc6000f8e0056 */
[----:B------:R0:W-:Y:S01]  /*8da0*/  @P1 STG.E desc[UR16][R6.64], R21 ;  /* 0x0000001506001986 */ /* 0x0001e2000c101910 */
[----:B------:R-:W-:-:S04]  /*8db0*/  LEA.HI.X R11, R0, UR11, R9, 0x2, P5 ;  /* 0x0000000b000b7c11 */ /* 0x000fc8000a8f1409 */
[----:B------:R-:W-:Y:S05]  /*8dc0*/  @!P2 BRA `(.L_x_146) ;  /* 0x000000000004a947 */ /* 0x000fea0003800000 */
[----:B------:R0:W5:Y:S02]  /*8dd0*/  LDG.E.LTC128B R84, desc[UR16][R10.64] ;  /* 0x000000100a547981 */ /* 0x000164000c1e1920 */
.L_x_146:
[----:B------:R-:W-:Y:S05]  /*8de0*/  BSYNC B1 ;  /* 0x0000000000017941 */ /* 0x000fea0003800000 */
.L_x_145:
[----:B-----5:R-:W-:Y:S01]  /*8df0*/  FMUL R0, R84, UR22 ;  /* 0x0000001654007c20 */ /* 0x020fe20008400000 */
[----:B------:R-:W-:Y:S01]  /*8e00*/  IMAD.X R9, R100, 0x1, R83, P4 ;  /* 0x0000000164097824 */ /* 0x000fe200020e0653 */
[----:B------:R-:W-:Y:S01]  /*8e10*/  ISETP.GT.AND P4, PT, R4, 0x78, P0 ;  /* 0x000000780400780c */ /* 0x000fe20000784270 */
[----:B0-----:R-:W-:Y:S02]  /*8e20*/  VIADD R11, R87, UR6 ;  /* 0x00000006570b7c36 */ /* 0x001fe40008000000 */
[----:B------:R-:W-:Y:S01]  /*8e30*/  FFMA R167, R167, UR21, R0 ;  /* 0x00000015a7a77c23 */ /* 0x000fe20008000000 */
[C---:B------:R-:W-:Y:S01]  /*8e40*/  LEA R10, P1, R86.reuse, UR10, 0x2 ;  /* 0x0000000a560a7c11 */ /* 0x040fe2000f8210ff */
[----:B------:R-:W-:Y:S01]  /*8e50*/  BSSY B1, `(.L_x_147) ;  /* 0x0000006000017945 */ /* 0x000fe20003800000 */
[----:B------:R-:W-:Y:S02]  /*8e60*/  IMAD.WIDE.U32 R64, R3, UR23, R64 ;  /* 0x0000001703407c25 */ /* 0x000fe4000f8e0040 */
[----:B------:R0:W-:Y:S01]  /*8e70*/  @P2 STG.E desc[UR16][R8.64], R167 ;  /* 0x000000a708002986 */ /* 0x0001e2000c101910 */
[----:B------:R-:W-:-:S04]  /*8e80*/  LEA.HI.X R11, R86, UR11, R11, 0x2, P1 ;  /* 0x0000000b560b7c11 */ /* 0x000fc800088f140b */
[----:B------:R-:W-:Y:S05]  /*8e90*/  @!P4 BRA `(.L_x_148) ;  /* 0x000000000004c947 */ /* 0x000fea0003800000 */
[----:B------:R0:W5:Y:S02]  /*8ea0*/  LDG.E.LTC128B R84, desc[UR16][R10.64+0x20] ;  /* 0x000020100a547981 */ /* 0x000164000c1e1920 */
.L_x_148:
[----:B------:R-:W-:Y:S05]  /*8eb0*/  BSYNC B1 ;  /* 0x0000000000017941 */ /* 0x000fea0003800000 */
.L_x_147:
[----:B-----5:R-:W-:Y:S01]  /*8ec0*/  FMUL R3, R84, UR22 ;  /* 0x0000001654037c20 */ /* 0x020fe20008400000 */
[----:B------:R-:W-:Y:S01]  /*8ed0*/  IADD3 R21, R65, UR6, RZ ;  /* 0x0000000641157c10 */ /* 0x000fe2000fffe0ff */
[----:B------:R-:W-:Y:S01]  /*8ee0*/  BSSY B1, `(.L_x_149) ;  /* 0x0000009000017945 */ /* 0x000fe20003800000 */
[----:B------:R-:W-:Y:S01]  /*8ef0*/  ISETP.GT.AND P1, PT, R4, 0x79, P0 ;  /* 0x000000790400780c */ /* 0x000fe20000724270 */
[----:B------:R-:W-:Y:S01]  /*8f00*/  FFMA R65, R166, UR21, R3 ;  /* 0x00000015a6417c23 */ /* 0x000fe20008000003 */
[C---:B------:R-:W-:Y:S02]  /*8f10*/  LEA R2, P2, R64.reuse, UR10, 0x2 ;  /* 0x0000000a40027c11 */ /* 0x040fe4000f8410ff */
[----:B------:R-:W-:Y:S02]  /*8f20*/  ISETP.GT.AND P0, PT, R5, 0x80, PT ;  /* 0x000000800500780c */ /* 0x000fe40003f04270 */
[----:B------:R0:W-:Y:S01]  /*8f30*/  @P4 STG.E desc[UR16][R6.64+0x20], R65 ;  /* 0x0000204106004986 */ /* 0x0001e2000c101910 */
[----:B------:R-:W-:-:S06]  /*8f40*/  LEA.HI.X R3, R64, UR11, R21, 0x2, P2 ;  /* 0x0000000b40037c11 */ /* 0x000fcc00090f1415 */
[----:B------:R-:W-:Y:S05]  /*8f50*/  @!P1 BRA `(.L_x_150) ;  /* 0x0000000000049947 */ /* 0x000fea0003800000 */
[----:B------:R0:W5:Y:S02]  /*8f60*/  LDG.E.LTC128B R84, desc[UR16][R2.64+0x20] ;  /* 0x0000201002547981 */ /* 0x000164000c1e1920 */
.L_x_150:
[----:B------:R-:W-:Y:S05]  /*8f70*/  BSYNC B1 ;  /* 0x0000000000017941 */ /* 0x000fea0003800000 */
.L_x_149:
[----:B-----5:R-:W-:Y:S01]  /*8f80*/  FMUL R0, R84, UR22 ;  /* 0x0000001654007c20 */ /* 0x020fe20008400000 */
[----:B------:R-:W-:Y:S01]  /*8f90*/  ISETP.GT.AND P2, PT, R4, RZ, P0 ;  /* 0x000000ff0400720c */ /* 0x000fe20000744270 */
[----:B------:R-:W-:Y:S02]  /*8fa0*/  BSSY B1, `(.L_x_151) ;  /* 0x0000005000017945 */ /* 0x000fe40003800000 */
[----:B------:R-:W-:-:S05]  /*8fb0*/  FFMA R165, R165, UR21, R0 ;  /* 0x00000015a5a57c23 */ /* 0x000fca0008000000 */
[----:B------:R0:W-:Y:S05]  /*8fc0*/  @P1 STG.E desc[UR16][R8.64+0x20], R165 ;  /* 0x000020a508001986 */ /* 0x0001ea000c101910 */
[----:B------:R-:W-:Y:S05]  /*8fd0*/  @!P2 BRA `(.L_x_152) ;  /* 0x000000000004a947 */ /* 0x000fea0003800000 */
[----:B------:R0:W5:Y:S02]  /*8fe0*/  LDG.E.LTC128B R84, desc[UR16][R16.64+0x200] ;  /* 0x0002001010547981 */ /* 0x000164000c1e1920 */
.L_x_152:
[----:B------:R-:W-:Y:S05]  /*8ff0*/  BSYNC B1 ;  /* 0x0000000000017941 */ /* 0x000fea0003800000 */
.L_x_151:
[----:B-----5:R-:W-:Y:S01]  /*9000*/  FMUL R21, R84, UR22 ;  /* 0x0000001654157c20 */ /* 0x020fe20008400000 */
[----:B------:R-:W-:Y:S01]  /*9010*/  ISETP.GT.AND P4, PT, R4, 0x1, P0 ;  /* 0x000000010400780c */ /* 0x000fe20000784270 */
[----:B------:R-:W-:Y:S01]  /*9020*/  BSSY B1, `(.L_x_153) ;  /* 0x0000006000017945 */ /* 0x000fe20003800000 */
[----:B------:R-:W-:Y:S01]  /*9030*/  ISETP.GT.AND P1, PT, R5, 0x88, PT ;  /* 0x000000880500780c */ /* 0x000fe20003f24270 */
[----:B------:R-:W-:-:S05]  /*9040*/  FFMA R21, R164, UR21, R21 ;  /* 0x00000015a4157c23 */ /* 0x000fca0008000015 */
[----:B------:R0:W-:Y:S05]  /*9050*/  @P2 STG.E desc[UR16][R12.64+0x200], R21 ;  /* 0x000200150c002986 */ /* 0x0001ea000c101910 */
[----:B------:R-:W-:Y:S05]  /*9060*/  @!P4 BRA `(.L_x_154) ;  /* 0x000000000004c947 */ /* 0x000fea0003800000 */
[----:B------:R0:W5:Y:S02]  /*9070*/  LDG.E.LTC128B R84, desc[UR16][R18.64+0x200] ;  /* 0x0002001012547981 */ /* 0x000164000c1e1920 */
.L_x_154:
[----:B------:R-:W-:Y:S05]  /*9080*/  BSYNC B1 ;  /* 0x0000000000017941 */ /* 0x000fea0003800000 */
.L_x_153:
[----:B-----5:R-:W-:Y:S01]  /*9090*/  FMUL R0, R84, UR22 ;  /* 0x0000001654007c20 */ /* 0x020fe20008400000 */
[----:B------:R-:W-:Y:S01]  /*90a0*/  ISETP.GT.AND P2, PT, R4, RZ, P1 ;  /* 0x000000ff0400720c */ /* 0x000fe20000f44270 */
[----:B------:R-:W-:Y:S02]  /*90b0*/  BSSY B1, `(.L_x_155) ;  /* 0x0000005000017945 */ /* 0x000fe40003800000 */
[----:B------:R-:W-:-:S05]  /*90c0*/  FFMA R163, R163, UR21, R0 ;  /* 0x00000015a3a37c23 */ /* 0x000fca0008000000 */
[----:B------:R0:W-:Y:S05]  /*90d0*/  @P4 STG.E desc[UR16][R14.64+0x200], R163 ;  /* 0x000200a30e004986 */ /* 0x0001ea000c101910 */
[----:B------:R-:W-:Y:S05]  /*90e0*/  @!P2 BRA `(.L_x_156) ;  /* 0x000000000004a947 */ /* 0x000fea0003800000 */
[----:B------:R0:W5:Y:S02]  /*90f0*/  LDG.E.LTC128B R84, desc[UR16][R16.64+0x220] ;  /* 0x0002201010547981 */ /* 0x000164000c1e1920 */
.L_x_156:
[----:B------:R-:W-:Y:S05]  /*9100*/  BSYNC B1 ;  /* 0x0000000000017941 */ /* 0x000fea0003800000 */
.L_x_155:
[----:B-----5:R-:W-:Y:S01]  /*9110*/  FMUL R5, R84, UR22 ;  /* 0x0000001654057c20 */ /* 0x020fe20008400000 */
[----:B------:R-:W-:Y:S01]  /*9120*/  ISETP.GT.AND P4, PT, R4, 0x1, P1 ;  /* 0x000000010400780c */ /* 0x000fe20000f84270 */
[----:B------:R-:W-:Y:S02]  /*9130*/  BSSY B1, `(.L_x_157) ;  /* 0x0000005000017945 */ /* 0x000fe40003800000 */
[----:B------:R-:W-:-:S05]  /*9140*/  FFMA R5, R162, UR21, R5 ;  /* 0x00000015a2057c23 */ /* 0x000fca0008000005 */
[----:B------:R0:W-:Y:S05]  /*9150*/  @P2 STG.E desc[UR16][R12.64+0x220], R5 ;  /* 0x000220050c002986 */ /* 0x0001ea000c101910 */
[----:B------:R-:W-:Y:S05]  /*9160*/  @!P4 BRA `(.L_x_158) ;  /* 0x000000000004c947 */ /* 0x000fea0003800000 */
[----:B------:R0:W5:Y:S02]  /*9170*/  LDG.E.LTC128B R84, desc[UR16][R18.64+0x220] ;  /* 0x0002201012547981 */ /* 0x000164000c1e1920 */
.L_x_158:
[----:B------:R-:W-:Y:S05]  /*9180*/  BSYNC B1 ;  /* 0x0000000000017941 */ /* 0x000fea0003800000 */
.L_x_157:
[----:B-----5:R-:W-:Y:S01]  /*9190*/  FMUL R0, R84, UR22 ;  /* 0x0000001654007c20 */ /* 0x020fe20008400000 */
[----:B------:R-:W-:Y:S01]  /*91a0*/  ISETP.GT.AND P2, PT, R4, 0x8, P0 ;  /* 0x000000080400780c */ /* 0x000fe20000744270 */
[----:B------:R-:W-:Y:S02]  /*91b0*/  BSSY B1, `(.L_x_159) ;  /* 0x0000005000017945 */ /* 0x000fe40003800000 */
[----:B------:R-:W-:-:S05]  /*91c0*/  FFMA R161, R161, UR21, R0 ;  /* 0x00000015a1a17c23 */ /* 0x000fca0008000000 */
[----:B------:R0:W-:Y:S05]  /*91d0*/  @P4 STG.E desc[UR16][R14.64+0x220], R161 ;  /* 0x000220a10e004986 */ /* 0x0001ea000c101910 */
[----:B------:R-:W-:Y:S05]  /*91e0*/  @!P2 BRA `(.L_x_160) ;  /* 0x000000000004a947 */ /* 0x000fea0003800000 */
[----:B------:R0:W5:Y:S02]  /*91f0*/  LDG.E.LTC128B R84, desc[UR16][R66.64+0x200] ;  /* 0x0002001042547981 */ /* 0x000164000c1e1920 */
.L_x_160:
[----:B------:R-:W-:Y:S05]  /*9200*/  BSYNC B1 ;  /* 0x0000000000017941 */ /* 0x000fea0003800000 */
.L_x_159:
[----:B0----5:R-:W-:Y:S01]  /*9210*/  FMUL R5, R84, UR22 ;  /* 0x0000001654057c20 */ /* 0x021fe20008400000 */
[----:B------:R-:W-:Y:S01]  /*9220*/  ISETP.GT.AND P4, PT, R4, 0x9, P0 ;  /* 0x000000090400780c */ /* 0x000fe20000784270 */
[----:B------:R-:W-:Y:S02]  /*9230*/  BSSY B1, `(.L_x_161) ;  /* 0x0000005000017945 */ /* 0x000fe40003800000 */
[----:B------:R-:W-:-:S05]  /*9240*/  FFMA R5, R160, UR21, R5 ;  /* 0x00000015a0057c23 */ /* 0x000fca0008000005 */
[----:B------:R0:W-:Y:S05]  /*9250*/  @P2 STG.E desc[UR16][R24.64+0x200], R5 ;  /* 0x0002000518002986 */ /* 0x0001ea000c101910 */
[----:B------:R-:W-:Y:S05]  /*9260*/  @!P4 BRA `(.L_x_162) ;  /* 0x000000000004c947 */ /* 0x000fea0003800000 */
[----:B------:R0:W5:Y:S02]  /*9270*/  LDG.E.LTC128B R84, desc[UR16][R88.64+0x200] ;  /* 0x0002001058547981 */ /* 0x000164000c1e1920 */
.L_x_162:
[----:B------:R-:W-:Y:S05]  /*9280*/  BSYNC B1 ;  /* 0x0000000000017941 */ /* 0x000fea0003800000 */
.L_x_161:
[----:B-----5:R-:W-:Y:S01]  /*9290*/  FMUL R0, R84, UR22 ;  /* 0x0000001654007c20 */ /* 0x020fe20008400000 */
[----:B------:R-:W-:Y:S01]  /*92a0*/  ISETP.GT.AND P2, PT, R4, 0x8, P1 ;  /* 0x000000080400780c */ /* 0x000fe20000f44270 */
[----:B------:R-:W-:Y:S02]  /*92b0*/  BSSY B1, `(.L_x_163) ;  /* 0x0000005000017945 */ /* 0x000fe40003800000 */
[----:B------:R-:W-:-:S05]  /*92c0*/  FFMA R159, R159, UR21, R0 ;  /* 0x000000159f9f7c23 */ /* 0x000fca0008000000 */
[----:B------:R0:W-:Y:S05]  /*92d0*/  @P4 STG.E desc[UR16][R58.64+0x200], R159 ;  /* 0x0002009f3a004986 */ /* 0x0001ea000c101910 */
[----:B------:R-:W-:Y:S05]  /*92e0*/  @!P2 BRA `(.L_x_164) ;  /* 0x000000000004a947 */ /* 0x000fea0003800000 */
[----:B------:R0:W5:Y:S02]  /*92f0*/  LDG.E.LTC128B R84, desc[UR16][R66.64+0x220] ;  /* 0x0002201042547981 */ /* 0x000164000c1e1920 */
.L_x_164:
[----:B------:R-:W-:Y:S05]  /*9300*/  BSYNC B1 ;  /* 0x0000000000017941 */ /* 0x000fea0003800000 */
.L_x_163:
[----:B0----5:R-:W-:Y:S01]  /*9310*/  FMUL R5, R84, UR22 ;  /* 0x0000001654057c20 */ /* 0x021fe20008400000 */
[----:B------:R-:W-:Y:S01]  /*9320*/  ISETP.GT.AND P4, PT, R4, 0x9, P1 ;  /* 0x000000090400780c */ /* 0x000fe20000f84270 */
[----:B------:R-:W-:Y:S02]  /*9330*/  BSSY B1, `(.L_x_165) ;  /* 0x0000005000017945 */ /* 0x000fe40003800000 */
[----:B------:R-:W-:-:S05]  /*9340*/  FFMA R5, R158, UR21, R5 ;  /* 0x000000159e057c23 */ /* 0x000fca0008000005 */
[----:B------:R0:W-:Y:S05]  /*9350*/  @P2 STG.E desc[UR16][R24.64+0x220], R5 ;  /* 0x0002200518002986 */ /* 0x0001ea000c101910 */
[----:B------:R-:W-:Y:S05]  /*9360*/  @!P4 BRA `(.L_x_166) ;  /* 0x000000000004c947 */ /* 0x000fea0003800000 */
[----:B------:R0:W5:Y:S02]  /*9370*/  LDG.E.LTC128B R84, desc[UR16][R88.64+0x220] ;  /* 0x0002201058547981 */ /* 0x000164000c1e1920 */
.L_x_166:
[----:B------:R-:W-:Y:S05]  /*9380*/  BSYNC B1 ;  /* 0x0000000000017941 */ /* 0x000fea0003800000 */
.L_x_165:
[----:B-----5:R-:W-:Y:S01]  /*9390*/  FMUL R0, R84, UR22 ;  /* 0x0000001654007c20 */ /* 0x020fe20008400000 */
[----:B------:R-:W-:Y:S01]  /*93a0*/  ISETP.GT.AND P2, PT, R4, 0x10, P0 ;  /* 0x000000100400780c */ /* 0x000fe20000744270 */
[----:B------:R-:W-:Y:S02]  /*93b0*/  BSSY B1, `(.L_x_167) ;  /* 0x0000005000017945 */ /* 0x000fe40003800000 */
[----:B------:R-:W-:-:S05]  /*93c0*/  FFMA R157, R157, UR21, R0 ;  /* 0x000000159d9d7c23 */ /* 0x000fca0008000000 */
[----:B------:R0:W-:Y:S05]  /*93d0*/  @P4 STG.E desc[UR16][R58.64+0x220], R157 ;  /* 0x0002209d3a004986 */ /* 0x0001ea000c101910 */
[----:B------:R-:W-:Y:S05]  /*93e0*/  @!P2 BRA `(.L_x_168) ;  /* 0x000000000004a947 */ /* 0x000fea0003800000 */
[----:B------:R0:W5:Y:S02]  /*93f0*/  LDG.E.LTC128B R84, desc[UR16][R62.64+0x200] ;  /* 0x000200103e547981 */ /* 0x000164000c1e1920 */
.L_x_168:
[----:B------:R-:W-:Y:S05]  /*9400*/  BSYNC B1 ;  /* 0x0000000000017941 */ /* 0x000fea0003800000 */
.L_x_167:
[----:B0----5:R-:W-:Y:S01]  /*9410*/  FMUL R5, R84, UR22 ;  /* 0x0000001654057c20 */ /* 0x021fe20008400000 */
[----:B------:R-:W-:Y:S01]  /*9420*/  ISETP.GT.AND P4, PT, R4, 0x11, P0 ;  /* 0x000000110400780c */ /* 0x000fe20000784270 */
[----:B------:R-:W-:Y:S02]  /*9430*/  BSSY B1, `(.L_x_169) ;  /* 0x0000005000017945 */ /* 0x000fe40003800000 */
[----:B------:R-:W-:-:S05]  /*9440*/  FFMA R5, R156, UR21, R5 ;  /* 0x000000159c057c23 */ /* 0x000fca0008000005 */
[----:B------:R0:W-:Y:S05]  /*9450*/  @P2 STG.E desc[UR16][R22.64+0x200], R5 ;  /* 0x0002000516002986 */ /* 0x0001ea000c101910 */
[----:B------:R-:W-:Y:S05]  /*9460*/  @!P4 BRA `(.L_x_170) ;  /* 0x000000000004c947 */ /* 0x000fea0003800000 */
[----:B------:R0:W5:Y:S02]  /*9470*/  LDG.E.LTC128B R84, desc[UR16][R90.64+0x200] ;  /* 0x000200105a547981 */ /* 0x000164000c1e1920 */
.L_x_170:
[----:B------:R-:W-:Y:S05]  /*9480*/  BSYNC B1 ;  /* 0x0000000000017941 */ /* 0x000fea0003800000 */
.L_x_169:
[----:B0----5:R-:W-:Y:S01]  /*9490*/  FMUL R5, R84, UR22 ;  /* 0x0000001654057c20 */ /* 0x021fe20008400000 */
[----:B------:R-:W-:Y:S01]  /*94a0*/  ISETP.GT.AND P2, PT, R4, 0x10, P1 ;  /* 0x000000100400780c */ /* 0x000fe20000f44270 */
[----:B------:R-:W-:Y:S02]  /*94b0*/  BSSY B1, `(.L_x_171) ;  /* 0x0000005000017945 */ /* 0x000fe40003800000 */
[----:B------:R-:W-:-:S05]  /*94c0*/  FFMA R5, R152, UR21, R5 ;  /* 0x0000001598057c23 */ /* 0x000fca0008000005 */
[----:B------:R0:W-:Y:S05]  /*94d0*/  @P4 STG.E desc[UR16][R60.64+0x200], R5 ;  /* 0x000200053c004986 */ /* 0x0001ea000c101910 */
[----:B------:R-:W-:Y:S05]  /*94e0*/  @!P2 BRA `(.L_x_172) ;  /* 0x000000000004a947 */ /* 0x000fea0003800000 */
[----:B------:R0:W5:Y:S02]  /*94f0*/  LDG.E.LTC128B R84, desc[UR16][R62.64+0x220] ;  /* 0x000220103e547981 */ /* 0x000164000c1e1920 */
.L_x_172:
[----:B------:R-:W-:Y:S05]  /*9500*/  BSYNC B1 ;  /* 0x0000000000017941 */ /* 0x000fea0003800000 */
.L_x_171:
[----:B-----5:R-:W-:Y:S01]  /*9510*/  FMUL R0, R84, UR22 ;  /* 0x0000001654007c20 */ /* 0x020fe20008400000 */
[----:B------:R-:W-:Y:S01]  /*9520*/  ISETP.GT.AND P4, PT, R4, 0x11, P1 ;  /* 0x000000110400780c */ /* 0x000fe20000f84270 */
[----:B------:R-:W-:Y:S02]  /*9530*/  BSSY B1, `(.L_x_173) ;  /* 0x0000005000017945 */ /* 0x000fe40003800000 */
[----:B------:R-:W-:-:S05]  /*9540*/  FFMA R153, R153, UR21, R0 ;  /* 0x0000001599997c23 */ /* 0x000fca0008000000 */
[----:B------:R0:W-:Y:S05]  /*9550*/  @P2 STG.E desc[UR16][R22.64+0x220], R153 ;  /* 0x0002209916002986 */ /* 0x0001ea000c101910 */
[----:B------:R-:W-:Y:S05]  /*9560*/  @!P4 BRA `(.L_x_174) ;  /* 0x000000000004c947 */ /* 0x000fea0003800000 */
[----:B------:R0:W5:Y:S02]  /*9570*/  LDG.E.LTC128B R84, desc[UR16][R90.64+0x220] ;  /* 0x000220105a547981 */ /* 0x000164000c1e1920 */
.L_x_174:
[----:B------:R-:W-:Y:S05]  /*9580*/  BSYNC B1 ;  /* 0x0000000000017941 */ /* 0x000fea0003800000 */
.L_x_173:
[----:B0----5:R-:W-:Y:S01]  /*9590*/  FMUL R5, R84, UR22 ;  /* 0x0000001654057c20 */ /* 0x021fe20008400000 */
[----:B------:R-:W-:Y:S01]  /*95a0*/  ISETP.GT.AND P2, PT, R4, 0x18, P0 ;  /* 0x000000180400780c */ /* 0x000fe20000744270 */
[----:B------:R-:W-:Y:S02]  /*95b0*/  BSSY B1, `(.L_x_175) ;  /* 0x0000005000017945 */ /* 0x000fe40003800000 */
[----:B------:R-:W-:-:S05]  /*95c0*/  FFMA R5, R154, UR21, R5 ;  /* 0x000000159a057c23 */ /* 0x000fca0008000005 */
[----:B------:R0:W-:Y:S05]  /*95d0*/  @P4 STG.E desc[UR16][R60.64+0x220], R5 ;  /* 0x000220053c004986 */ /* 0x0001ea000c101910 */
[----:B------:R-:W-:Y:S05]  /*95e0*/  @!P2 BRA `(.L_x_176) ;  /* 0x000000000004a947 */ /* 0x000fea0003800000 */
[----:B------:R0:W5:Y:S02]  /*95f0*/  LDG.E.LTC128B R84, desc[UR16][R92.64+0x200] ;  /* 0x000200105c547981 */ /* 0x000164000c1e1920 */
.L_x_176:
[----:B------:R-:W-:Y:S05]  /*9600*/  BSYNC B1 ;  /* 0x0000000000017941 */ /* 0x000fea0003800000 */
.L_x_175:
[----:B-----5:R-:W-:Y:S01]  /*9610*/  FMUL R0, R84, UR22 ;  /* 0x0000001654007c20 */ /* 0x020fe20008400000 */
[----:B------:R-:W-:Y:S01]  /*9620*/  ISETP.GT.AND P4, PT, R4, 0x19, P0 ;  /* 0x000000190400780c */ /* 0x000fe20000784270 */
[----:B------:R-:W-:Y:S02]  /*9630*/  BSSY B1, `(.L_x_177) ;  /* 0x0000005000017945 */ /* 0x000fe40003800000 */
[----:B------:R-:W-:-:S05]  /*9640*/  FFMA R155, R155, UR21, R0 ;  /* 0x000000159b9b7c23 */ /* 0x000fca0008000000 */
[----:B------:R0:W-:Y:S05]  /*9650*/  @P2 STG.E desc[UR16][R26.64+0x200], R155 ;  /* 0x0002009b1a002986 */ /* 0x0001ea000c101910 */
[----:B------:R-:W-:Y:S05]  /*9660*/  @!P4 BRA `(.L_x_178) ;  /* 0x000000000004c947 */ /* 0x000fea0003800000 */
[----:B------:R0:W5:Y:S02]  /*9670*/  LDG.E.LTC128B R84, desc[UR16][R94.64+0x200] ;  /* 0x000200105e547981 */ /* 0x000164000c1e1920 */
.L_x_178:
[----:B------:R-:W-:Y:S05]  /*9680*/  BSYNC B1 ;  /* 0x0000000000017941 */ /* 0x000fea0003800000 */
.L_x_177:
[----:B-----5:R-:W-:Y:S01]  /*9690*/  FMUL R0, R84, UR22 ;  /* 0x0000001654007c20 */ /* 0x020fe20008400000 */
[----:B------:R-:W-:Y:S01]  /*96a0*/  ISETP.GT.AND P2, PT, R4, 0x18, P1 ;  /* 0x000000180400780c */ /* 0x000fe20000f44270 */
[----:B------:R-:W-:Y:S02]  /*96b0*/  BSSY B1, `(.L_x_179) ;  /* 0x0000005000017945 */ /* 0x000fe40003800000 */
[----:B------:R-:W-:-:S05]  /*96c0*/  FFMA R229, R229, UR21, R0 ;  /* 0x00000015e5e57c23 */ /* 0x000fca0008000000 */
[----:B------:R0:W-:Y:S05]  /*96d0*/  @P4 STG.E desc[UR16][R28.64+0x200], R229 ;  /* 0x000200e51c004986 */ /* 0x0001ea000c101910 */
[----:B------:R-:W-:Y:S05]  /*96e0*/  @!P2 BRA `(.L_x_180) ;  /* 0x000000000004a947 */ /* 0x000fea0003800000 */
[----:B------:R0:W5:Y:S02]  /*96f0*/  LDG.E.LTC128B R84, desc[UR16][R92.64+0x220] ;  /* 0x000220105c547981 */ /* 0x000164000c1e1920 */
.L_x_180:
[----:B------:R-:W-:Y:S05]  /*9700*/  BSYNC B1 ;  /* 0x0000000000017941 */ /* 0x000fea0003800000 */
.L_x_179:
[----:B0-----:R-:W2:Y:S01]  /*9710*/  LDL.LU R5, [R1] ;  /* 0x0000000001057983 */ /* 0x001ea20000300800 */
[----:B-----5:R-:W-:Y:S01]  /*9720*/  FMUL R0, R84, UR22 ;  /* 0x0000001654007c20 */ /* 0x020fe20008400000 */
[----:B------:R-:W-:Y:S01]  /*9730*/  ISETP.GT.AND P4, PT, R4, 0x19, P1 ;  /* 0x000000190400780c */ /* 0x000fe20000f84270 */
[----:B------:R-:W-:Y:S02]  /*9740*/  BSSY B1, `(.L_x_181) ;  /* 0x0000005000017945 */ /* 0x000fe40003800000 */
[----:B--2---:R-:W-:-:S05]  /*9750*/  FFMA R5, R5, UR21, R0 ;  /* 0x0000001505057c23 */ /* 0x004fca0008000000 */
[----:B------:R0:W-:Y:S05]  /*9760*/  @P2 STG.E desc[UR16][R26.64+0x220], R5 ;  /* 0x000220051a002986 */ /* 0x0001ea000c101910 */
[----:B------:R-:W-:Y:S05]  /*9770*/  @!P4 BRA `(.L_x_182) ;  /* 0x000000000004c947 */ /* 0x000fea0003800000 */
[----:B------:R2:W5:Y:S02]  /*9780*/  LDG.E.LTC128B R84, desc[UR16][R94.64+0x220] ;  /* 0x000220105e547981 */ /* 0x000564000c1e1920 */
.L_x_182:
[----:B------:R-:W-:Y:S05]  /*9790*/  BSYNC B1 ;  /* 0x0000000000017941 */ /* 0x000fea0003800000 */
.L_x_181:
[----:B0-----:R-:W3:Y:S01]  /*97a0*/  LDL.LU R5, [R1+0x4] ;  /* 0x0000040001057983 */ /* 0x001ee20000300800 */
[----:B-----5:R-:W-:Y:S01]  /*97b0*/  FMUL R0, R84, UR22 ;  /* 0x0000001654007c20 */ /* 0x020fe20008400000 */
[----:B------:R-:W-:Y:S01]  /*97c0*/  ISETP.GT.AND P2, PT, R4, 0x20, P0 ;  /* 0x000000200400780c */ /* 0x000fe20000744270 */
[----:B------:R-:W-:Y:S02]  /*97d0*/  BSSY B1, `(.L_x_183) ;  /* 0x0000005000017945 */ /* 0x000fe40003800000 */
[----:B---3--:R-:W-:-:S05]  /*97e0*/  FFMA R5, R5, UR21, R0 ;  /* 0x0000001505057c23 */ /* 0x008fca0008000000 */
[----:B------:R0:W-:Y:S05]  /*97f0*/  @P4 STG.E desc[UR16][R28.64+0x220], R5 ;  /* 0x000220051c004986 */ /* 0x0001ea000c101910 */
[----:B------:R-:W-:Y:S05]  /*9800*/  @!P2 BRA `(.L_x_184) ;  /* 0x000000000004a947 */ /* 0x000fea0003800000 */
[----:B------:R3:W5:Y:S02]  /*9810*/  LDG.E.LTC128B R84, desc[UR16][R96.64+0x200] ;  /* 0x0002001060547981 */ /* 0x000764000c1e1920 */
.L_x_184:
[----:B------:R-:W-:Y:S05]  /*9820*/  BSYNC B1 ;  /* 0x0000000000017941 */ /* 0x000fea0003800000 */
.L_x_183:
[----:B0-----:R-:W2:Y:S01]  /*9830*/  LDL.LU R5, [R1+0x8] ;  /* 0x0000080001057983 */ /* 0x001ea20000300800 */
[----:B-----5:R-:W-:Y:S01]  /*9840*/  FMUL R0, R84, UR22 ;  /* 0x0000001654007c20 */ /* 0x020fe20008400000 */
[----:B------:R-:W-:Y:S01]  /*9850*/  ISETP.GT.AND P4, PT, R4, 0x21, P0 ;  /* 0x000000210400780c */ /* 0x000fe20000784270 */
[----:B------:R-:W-:Y:S02]  /*9860*/  BSSY B1, `(.L_x_185) ;  /* 0x0000005000017945 */ /* 0x000fe40003800000 */
[----:B--2---:R-:W-:-:S05]  /*9870*/  FFMA R5, R5, UR21, R0 ;  /* 0x0000001505057c23 */ /* 0x004fca0008000000 */
[----:B------:R0:W-:Y:S05]  /*9880*/  @P2 STG.E desc[UR16][R30.64+0x200], R5 ;  /* 0x000200051e002986 */ /* 0x0001ea000c101910 */
[----:B------:R-:W-:Y:S05]  /*9890*/  @!P4 BRA `(.L_x_186) ;  /* 0x000000000004c947 */ /* 0x000fea0003800000 */
[----:B------:R2:W5:Y:S02]  /*98a0*/  LDG.E.LTC128B R84, desc[UR16][R98.64+0x200] ;  /* 0x0002001062547981 */ /* 0x000564000c1e1920 */
.L_x_186:
[----:B------:R-:W-:Y:S05]  /*98b0*/  BSYNC B1 ;  /* 0x0000000000017941 */ /* 0x000fea0003800000 */
.L_x_185:
        /* <DEDUP_REMOVED lines=8> */
.L_x_188:
[----:B------:R-:W-:Y:S05]  /*9940*/  BSYNC B1 ;  /* 0x0000000000017941 */ /* 0x000fea0003800000 */
.L_x_187:
        /* <DEDUP_REMOVED lines=8> */
.L_x_190:
[----:B------:R-:W-:Y:S05]  /*99d0*/  BSYNC B1 ;  /* 0x0000000000017941 */ /* 0x000fea0003800000 */
.L_x_189:
        /* <DEDUP_REMOVED lines=8> */
.L_x_192:
[----:B------:R-:W-:Y:S05]  /*9a60*/  BSYNC B1 ;  /* 0x0000000000017941 */ /* 0x000fea0003800000 */
.L_x_191:
        /* <DEDUP_REMOVED lines=8> */
.L_x_194:
[----:B------:R-:W-:Y:S05]  /*9af0*/  BSYNC B1 ;  /* 0x0000000000017941 */ /* 0x000fea0003800000 */
.L_x_193:
        /* <DEDUP_REMOVED lines=8> */
.L_x_196:
[----:B------:R-:W-:Y:S05]  /*9b80*/  BSYNC B1 ;  /* 0x0000000000017941 */ /* 0x000fea0003800000 */
.L_x_195:
        /* <DEDUP_REMOVED lines=8> */
.L_x_198:
[----:B------:R-:W-:Y:S05]  /*9c10*/  BSYNC B1 ;  /* 0x0000000000017941 */ /* 0x000fea0003800000 */
.L_x_197:
        /* <DEDUP_REMOVED lines=8> */
.L_x_200:
[----:B------:R-:W-:Y:S05]  /*9ca0*/  BSYNC B1 ;  /* 0x0000000000017941 */ /* 0x000fea0003800000 */
.L_x_199:
        /* <DEDUP_REMOVED lines=8> */
.L_x_202:
[----:B------:R-:W-:Y:S05]  /*9d30*/  BSYNC B1 ;  /* 0x0000000000017941 */ /* 0x000fea0003800000 */
.L_x_201:
        /* <DEDUP_REMOVED lines=8> */
.L_x_204:
[----:B------:R-:W-:Y:S05]  /*9dc0*/  BSYNC B1 ;  /* 0x0000000000017941 */ /* 0x000fea0003800000 */
.L_x_203:
        /* <DEDUP_REMOVED lines=8> */
.L_x_206:
[----:B------:R-:W-:Y:S05]  /*9e50*/  BSYNC B1 ;  /* 0x0000000000017941 */ /* 0x000fea0003800000 */
.L_x_205:
        /* <DEDUP_REMOVED lines=8> */
.L_x_208:
[----:B------:R-:W-:Y:S05]  /*9ee0*/  BSYNC B1 ;  /* 0x0000000000017941 */ /* 0x000fea0003800000 */
.L_x_207:
        /* <DEDUP_REMOVED lines=8> */
.L_x_210:
[----:B------:R-:W-:Y:S05]  /*9f70*/  BSYNC B1 ;  /* 0x0000000000017941 */ /* 0x000fea0003800000 */
.L_x_209:
        /* <DEDUP_REMOVED lines=8> */
.L_x_212:
[----:B------:R-:W-:Y:S05]  /*a000*/  BSYNC B1 ;  /* 0x0000000000017941 */ /* 0x000fea0003800000 */
.L_x_211:
        /* <DEDUP_REMOVED lines=8> */
.L_x_214:
[----:B------:R-:W-:Y:S05]  /*a090*/  BSYNC B1 ;  /* 0x0000000000017941 */ /* 0x000fea0003800000 */
.L_x_213:
        /* <DEDUP_REMOVED lines=8> */
.L_x_216:
[----:B------:R-:W-:Y:S05]  /*a120*/  BSYNC B1 ;  /* 0x0000000000017941 */ /* 0x000fea0003800000 */
.L_x_215:
        /* <DEDUP_REMOVED lines=8> */
.L_x_218:
[----:B------:R-:W-:Y:S05]  /*a1b0*/  BSYNC B1 ;  /* 0x0000000000017941 */ /* 0x000fea0003800000 */
.L_x_217:
        /* <DEDUP_REMOVED lines=8> */
.L_x_220:
[----:B------:R-:W-:Y:S05]  /*a240*/  BSYNC B1 ;  /* 0x0000000000017941 */ /* 0x000fea0003800000 */
.L_x_219:
        /* <DEDUP_REMOVED lines=8> */
.L_x_222:
[----:B------:R-:W-:Y:S05]  /*a2d0*/  BSYNC B1 ;  /* 0x0000000000017941 */ /* 0x000fea0003800000 */
.L_x_221:
        /* <DEDUP_REMOVED lines=8> */
.L_x_224:
[----:B------:R-:W-:Y:S05]  /*a360*/  BSYNC B1 ;  /* 0x0000000000017941 */ /* 0x000fea0003800000 */
.L_x_223:
        /* <DEDUP_REMOVED lines=8> */
.L_x_226:
[----:B------:R-:W-:Y:S05]  /*a3f0*/  BSYNC B1 ;  /* 0x0000000000017941 */ /* 0x000fea0003800000 */
.L_x_225:
        /* <DEDUP_REMOVED lines=8> */
.L_x_228:
[----:B------:R-:W-:Y:S05]  /*a480*/  BSYNC B1 ;  /* 0x0000000000017941 */ /* 0x000fea0003800000 */
.L_x_227:
        /* <DEDUP_REMOVED lines=8> */
.L_x_230:
[----:B------:R-:W-:Y:S05]  /*a510*/  BSYNC B1 ;  /* 0x0000000000017941 */ /* 0x000fea0003800000 */
.L_x_229:
        /* <DEDUP_REMOVED lines=8> */
.L_x_232:
[----:B------:R-:W-:Y:S05]  /*a5a0*/  BSYNC B1 ;  /* 0x0000000000017941 */ /* 0x000fea0003800000 */
.L_x_231:
        /* <DEDUP_REMOVED lines=8> */
.L_x_234:
[----:B------:R-:W-:Y:S05]  /*a630*/  BSYNC B1 ;  /* 0x0000000000017941 */ /* 0x000fea0003800000 */
.L_x_233:
        /* <DEDUP_REMOVED lines=8> */
.L_x_236:
[----:B------:R-:W-:Y:S05]  /*a6c0*/  BSYNC B1 ;  /* 0x0000000000017941 */ /* 0x000fea0003800000 */
.L_x_235:
        /* <DEDUP_REMOVED lines=8> */
.L_x_238:
[----:B------:R-:W-:Y:S05]  /*a750*/  BSYNC B1 ;  /* 0x0000000000017941 */ /* 0x000fea0003800000 */
.L_x_237:
        /* <DEDUP_REMOVED lines=8> */
.L_x_240:
[----:B------:R-:W-:Y:S05]  /*a7e0*/  BSYNC B1 ;  /* 0x0000000000017941 */ /* 0x000fea0003800000 */
.L_x_239:
        /* <DEDUP_REMOVED lines=8> */
.L_x_242:
[----:B------:R-:W-:Y:S05]  /*a870*/  BSYNC B1 ;  /* 0x0000000000017941 */ /* 0x000fea0003800000 */
.L_x_241:
        /* <DEDUP_REMOVED lines=8> */
.L_x_244:
[----:B------:R-:W-:Y:S05]  /*a900*/  BSYNC B1 ;  /* 0x0000000000017941 */ /* 0x000fea0003800000 */
.L_x_243:
        /* <DEDUP_REMOVED lines=8> */
.L_x_246:
[----:B------:R-:W-:Y:S05]  /*a990*/  BSYNC B1 ;  /* 0x0000000000017941 */ /* 0x000fea0003800000 */
.L_x_245:
        /* <DEDUP_REMOVED lines=8> */
.L_x_248:
[----:B------:R-:W-:Y:S05]  /*aa20*/  BSYNC B1 ;  /* 0x0000000000017941 */ /* 0x000fea0003800000 */
.L_x_247:
        /* <DEDUP_REMOVED lines=8> */
.L_x_250:
[----:B------:R-:W-:Y:S05]  /*aab0*/  BSYNC B1 ;  /* 0x0000000000017941 */ /* 0x000fea0003800000 */
.L_x_249:
        /* <DEDUP_REMOVED lines=8> */
.L_x_252:
[----:B------:R-:W-:Y:S05]  /*ab40*/  BSYNC B1 ;  /* 0x0000000000017941 */ /* 0x000fea0003800000 */
.L_x_251:
        /* <DEDUP_REMOVED lines=8> */
.L_x_254:
[----:B------:R-:W-:Y:S05]  /*abd0*/  BSYNC B1 ;  /* 0x0000000000017941 */ /* 0x000fea0003800000 */
.L_x_253:
        /* <DEDUP_REMOVED lines=8> */
.L_x_256:
[----:B------:R-:W-:Y:S05]  /*ac60*/  BSYNC B1 ;  /* 0x0000000000017941 */ /* 0x000fea0003800000 */
.L_x_255:
        /* <DEDUP_REMOVED lines=8> */
.L_x_258:
[----:B------:R-:W-:Y:S05]  /*acf0*/  BSYNC B1 ;  /* 0x0000000000017941 */ /* 0x000fea0003800000 */
.L_x_257:
        /* <DEDUP_REMOVED lines=8> */
.L_x_260:
[----:B------:R-:W-:Y:S05]  /*ad80*/  BSYNC B1 ;  /* 0x0000000000017941 */ /* 0x000fea0003800000 */
.L_x_259:
        /* <DEDUP_REMOVED lines=8> */
.L_x_262:
[----:B------:R-:W-:Y:S05]  /*ae10*/  BSYNC B1 ;  /* 0x0000000000017941 */ /* 0x000fea0003800000 */
.L_x_261:
        /* <DEDUP_REMOVED lines=8> */
.L_x_264:
[----:B------:R-:W-:Y:S05]  /*aea0*/  BSYNC B1 ;  /* 0x0000000000017941 */ /* 0x000fea0003800000 */
.L_x_263:
        /* <DEDUP_REMOVED lines=8> */
.L_x_266:
[----:B------:R-:W-:Y:S05]  /*af30*/  BSYNC B1 ;  /* 0x0000000000017941 */ /* 0x000fea0003800000 */
.L_x_265:
        /* <DEDUP_REMOVED lines=8> */
.L_x_268:
[----:B------:R-:W-:Y:S05]  /*afc0*/  BSYNC B1 ;  /* 0x0000000000017941 */ /* 0x000fea0003800000 */
.L_x_267:
        /* <DEDUP_REMOVED lines=8> */
.L_x_270:
[----:B------:R-:W-:Y:S05]  /*b050*/  BSYNC B1 ;  /* 0x0000000000017941 */ /* 0x000fea0003800000 */
.L_x_269:
        /* <DEDUP_REMOVED lines=8> */
.L_x_272:
[----:B------:R-:W-:Y:S05]  /*b0e0*/  BSYNC B1 ;  /* 0x0000000000017941 */ /* 0x000fea0003800000 */
.L_x_271:
        /* <DEDUP_REMOVED lines=8> */
.L_x_274:
[----:B------:R-:W-:Y:S05]  /*b170*/  BSYNC B1 ;  /* 0x0000000000017941 */ /* 0x000fea0003800000 */
.L_x_273:
        /* <DEDUP_REMOVED lines=8> */
.L_x_276:
[----:B------:R-:W-:Y:S05]  /*b200*/  BSYNC B1 ;  /* 0x0000000000017941 */ /* 0x000fea0003800000 */
.L_x_275:
        /* <DEDUP_REMOVED lines=8> */
.L_x_278:
[----:B------:R-:W-:Y:S05]  /*b290*/  BSYNC B1 ;  /* 0x0000000000017941 */ /* 0x000fea0003800000 */
.L_x_277:
[----:B------:R-:W2:Y:S01]  /*b2a0*/  LDL.LU R0, [R1+0xdc] ;  /* 0x0000dc0001007983 */ /* 0x000ea20000300800 */
[----:B-----5:R-:W-:-:S04]  /*b2b0*/  FMUL R84, R84, UR22 ;  /* 0x0000001654547c20 */ /* 0x020fc80008400000 */
[----:B--2---:R-:W-:Y:S01]  /*b2c0*/  FFMA R3, R0, UR21, R84 ;  /* 0x0000001500037c23 */ /* 0x004fe20008000054 */
[----:B------:R-:W-:Y:S06]  /*b2d0*/  @!P1 BRA `(.L_x_279) ;  /* 0x0000001c00e89947 */ /* 0x000fec0003800000 */
[----:B------:R2:W-:Y:S01]  /*b2e0*/  STG.E desc[UR16][R8.64+0x220], R3 ;  /* 0x0002200308007986 */ /* 0x0005e2000c101910 */
[----:B------:R-:W-:Y:S05]  /*b2f0*/  BRA `(.L_x_279) ;  /* 0x0000001c00e07947 */ /* 0x000fea0003800000 */
.L_x_28:
[----:B------:R-:W-:Y:S01]  /*b300*/  ULDC.64 UR6, c[0x0][0x6c0] ;  /* 0x0001b00000067ab9 */ /* 0x000fe20000000a00 */
[----:B------:R-:W2:Y:S01]  /*b310*/  LDL.LU R0, [R1+0x10] ;  /* 0x0000100001007983 */ /* 0x000ea20000300800 */
[----:B------:R-:W-:Y:S01]  /*b320*/  LEA R2, P5, R14, UR6, 0x2 ;  /* 0x000000060e027c11 */ /* 0x000fe2000f8a10ff */
[----:B------:R-:W-:Y:S01]  /*b330*/  FMUL R11, R228, UR21 ;  /* 0x00000015e40b7c20 */ /* 0x000fe20008400000 */
[----:B------:R-:W-:Y:S01]  /*b340*/  ISETP.GT.AND P1, PT, R5, 0x8, PT ;  /* 0x000000080500780c */ /* 0x000fe20003f24270 */
[----:B-----5:R-:W-:Y:S01]  /*b350*/  FMUL R227, R227, UR21 ;  /* 0x00000015e3e37c20 */ /* 0x020fe20008400000 */
[----:B------:R-:W-:Y:S01]  /*b360*/  LEA.HI.X R3, R14, UR7, R21, 0x2, P5 ;  /* 0x000000070e037c11 */ /* 0x000fe2000a8f1415 */
[----:B------:R-:W-:Y:S01]  /*b370*/  FMUL R13, R226, UR21 ;  /* 0x00000015e20d7c20 */ /* 0x000fe20008400000 */
[----:B------:R-:W-:Y:S02]  /*b380*/  LEA R6, P5, R58, R2, 0x2 ;  /* 0x000000023a067211 */ /* 0x000fe400078a10ff */
[C---:B------:R-:W-:Y:S01]  /*b390*/  ISETP.GT.AND P6, PT, R4.reuse, 0x1, P2 ;  /* 0x000000010400780c */ /* 0x040fe200017c4270 */
[----:B------:R0:W-:Y:S01]  /*b3a0*/  @P4 STG.E desc[UR16][R2.64], R11 ;  /* 0x0000000b02004986 */ /* 0x0001e2000c101910 */
[----:B------:R-:W-:-:S02]  /*b3b0*/  ISETP.GT.AND P0, PT, R4, RZ, P1 ;  /* 0x000000ff0400720c */ /* 0x000fc40000f04270 */
[----:B------:R-:W-:Y:S01]  /*b3c0*/  LEA.HI.X R7, R58, R3, R59, 0x2, P5 ;  /* 0x000000033a077211 */ /* 0x000fe200028f143b */
[----:B------:R-:W-:Y:S01]  /*b3d0*/  FMUL R225, R225, UR21 ;  /* 0x00000015e1e17c20 */ /* 0x000fe20008400000 */
[C---:B------:R-:W-:Y:S01]  /*b3e0*/  ISETP.GT.AND P5, PT, R4.reuse, 0x1, P1 ;  /* 0x000000010400780c */ /* 0x040fe20000fa4270 */
[----:B------:R-:W-:Y:S01]  /*b3f0*/  IMAD R17, R59, 0x1c, RZ ;  /* 0x0000001c3b117824 */ /* 0x000fe200078e02ff */
[----:B------:R-:W-:Y:S01]  /*b400*/  ISETP.GT.AND P4, PT, R4, 0x8, P2 ;  /* 0x000000080400780c */ /* 0x000fe20001784270 */
[----:B------:R-:W-:-:S04]  /*b410*/  IMAD.WIDE.U32 R8, R58, 0x1c, R6 ;  /* 0x0000001c3a087825 */ /* 0x000fc800078e0006 */
[----:B------:R-:W-:Y:S01]  /*b420*/  IMAD.SHL.U32 R67, R58, 0x20, RZ ;  /* 0x000000203a437824 */ /* 0x000fe200078e00ff */
[----:B------:R-:W-:Y:S01]  /*b430*/  @P6 STG.E desc[UR16][R6.64], R227 ;  /* 0x000000e306006986 */ /* 0x000fe2000c101910 */
[----:B------:R-:W-:-:S03]  /*b440*/  FMUL R15, R224, UR21 ;  /* 0x00000015e00f7c20 */ /* 0x000fc60008400000 */
[----:B------:R1:W-:Y:S01]  /*b450*/  @P0 STG.E desc[UR16][R2.64+0x20], R13 ;  /* 0x0000200d02000986 */ /* 0x0003e2000c101910 */
[----:B------:R-:W-:Y:S01]  /*b460*/  ISETP.GT.AND P0, PT, R4, 0x9, P2 ;  /* 0x000000090400780c */ /* 0x000fe20001704270 */
[----:B------:R-:W-:Y:S01]  /*b470*/  IMAD.IADD R9, R17, 0x1, R9 ;  /* 0x0000000111097824 */ /* 0x000fe200078e0209 */
[----:B------:R-:W-:Y:S01]  /*b480*/  SHF.L.U64.HI R65, R58, 0x5, R59 ;  /* 0x000000053a417819 */ /* 0x000fe2000001023b */
[----:B------:R-:W-:Y:S01]  /*b490*/  @P5 STG.E desc[UR16][R6.64+0x20], R225 ;  /* 0x000020e106005986 */ /* 0x000fe2000c101910 */
[----:B------:R-:W-:Y:S01]  /*b4a0*/  IADD3 R10, P5, R67, R6, RZ ;  /* 0x00000006430a7210 */ /* 0x000fe20007fbe0ff */
[----:B------:R-:W-:Y:S01]  /*b4b0*/  FMUL R223, R223, UR21 ;  /* 0x00000015dfdf7c20 */ /* 0x000fe20008400000 */
[C---:B------:R-:W-:Y:S01]  /*b4c0*/  ISETP.GT.AND P6, PT, R4.reuse, 0x8, P1 ;  /* 0x000000080400780c */ /* 0x040fe20000fc4270 */
[----:B------:R3:W-:Y:S01]  /*b4d0*/  @P4 STG.E desc[UR16][R8.64], R15 ;  /* 0x0000000f08004986 */ /* 0x0007e2000c101910 */
[C---:B------:R-:W-:Y:S01]  /*b4e0*/  ISETP.GT.AND P4, PT, R4.reuse, 0x9, P1 ;  /* 0x000000090400780c */ /* 0x040fe20000f84270 */
[----:B0-----:R-:W-:Y:S01]  /*b4f0*/  IMAD.X R11, R65, 0x1, R7, P5 ;  /* 0x00000001410b7824 */ /* 0x001fe200028e0607 */
[----:B------:R-:W-:Y:S01]  /*b500*/  ISETP.GT.AND P5, PT, R4, 0x10, P2 ;  /* 0x000000100400780c */ /* 0x000fe200017a4270 */
[----:B------:R-:W-:Y:S01]  /*b510*/  FMUL R17, R222, UR21 ;  /* 0x00000015de117c20 */ /* 0x000fe20008400000 */
[----:B------:R-:W-:Y:S01]  /*b520*/  FMUL R221, R221, UR21 ;  /* 0x00000015dddd7c20 */ /* 0x000fe20008400000 */
[----:B------:R-:W-:Y:S01]  /*b530*/  FMUL R19, R220, UR21 ;  /* 0x00000015dc137c20 */ /* 0x000fe20008400000 */
[----:B------:R0:W-:Y:S01]  /*b540*/  @P0 STG.E desc[UR16][R10.64], R223 ;  /* 0x000000df0a000986 */ /* 0x0001e2000c101910 */
[----:B------:R-:W-:-:S03]  /*b550*/  IADD3 R12, P0, R67, R8, RZ ;  /* 0x00000008430c7210 */ /* 0x000fc60007f1e0ff */
[----:B------:R-:W4:Y:S01]  /*b560*/  LDL.LU R226, [R1+0xc] ;  /* 0x00000c0001e27983 */ /* 0x000f220000300800 */
[----:B-1----:R-:W-:Y:S02]  /*b570*/  IADD3.X R13, R65, R9, RZ, P0, !PT ;  /* 0x00000009410d7210 */ /* 0x002fe400007fe4ff */
[----:B------:R-:W-:Y:S01]  /*b580*/  ISETP.GT.AND P0, PT, R4, 0x11, P2 ;  /* 0x000000110400780c */ /* 0x000fe20001704270 */
[----:B------:R1:W-:Y:S04]  /*b590*/  @P6 STG.E desc[UR16][R8.64+0x20], R17 ;  /* 0x0000201108006986 */ /* 0x0003e8000c101910 */
[----:B------:R-:W-:Y:S01]  /*b5a0*/  @P4 STG.E desc[UR16][R10.64+0x20], R221 ;  /* 0x000020dd0a004986 */ /* 0x000fe2000c101910 */
[----:B------:R-:W-:-:S03]  /*b5b0*/  IADD3 R14, P4, R67, R10, RZ ;  /* 0x0000000a430e7210 */ /* 0x000fc60007f9e0ff */
[----:B------:R-:W4:Y:S01]  /*b5c0*/  LDL.LU R227, [R1+0x4] ;  /* 0x0000040001e37983 */ /* 0x000f220000300800 */
[----:B------:R-:W-:Y:S01]  /*b5d0*/  ISETP.GT.AND P6, PT, R4, 0x10, P1 ;  /* 0x000000100400780c */ /* 0x000fe20000fc4270 */
[----:B---3--:R-:W-:Y:S02]  /*b5e0*/  IMAD.X R15, R65, 0x1, R11, P4 ;  /* 0x00000001410f7824 */ /* 0x008fe400020e060b */
[----:B------:R-:W3:Y:S01]  /*b5f0*/  LDL.LU R224, [R1] ;  /* 0x0000000001e07983 */ /* 0x000ee20000300800 */
[----:B------:R-:W-:-:S03]  /*b600*/  FMUL R219, R219, UR21 ;  /* 0x00000015dbdb7c20 */ /* 0x000fc60008400000 */
[----:B------:R-:W4:Y:S04]  /*b610*/  LDL.LU R225, [R1+0x1c] ;  /* 0x00001c0001e17983 */ /* 0x000f280000300800 */
[----:B------:R-:W4:Y:S04]  /*b620*/  LDL.LU R222, [R1+0x18] ;  /* 0x0000180001de7983 */ /* 0x000f280000300800 */
[----:B------:R1:W-:Y:S01]  /*b630*/  @P5 STG.E desc[UR16][R12.64], R19 ;  /* 0x000000130c005986 */ /* 0x0003e2000c101910 */
[----:B------:R-:W-:-:S03]  /*b640*/  ISETP.GT.AND P5, PT, R4, 0x11, P1 ;  /* 0x000000110400780c */ /* 0x000fc60000fa4270 */
[----:B0-----:R-:W4:Y:S04]  /*b650*/  LDL.LU R223, [R1+0x14] ;  /* 0x0000140001df7983 */ /* 0x001f280000300800 */
[----:B------:R-:W2:Y:S01]  /*b660*/  LDL.LU R220, [R1+0x8] ;  /* 0x0000080001dc7983 */ /* 0x000ea20000300800 */
[----:B------:R-:W-:Y:S01]  /*b670*/  ISETP.GT.AND P4, PT, R4, 0x18, P2 ;  /* 0x000000180400780c */ /* 0x000fe20001784270 */
[----:B------:R-:W-:Y:S01]  /*b680*/  FMUL R21, R218, UR21 ;  /* 0x00000015da157c20 */ /* 0x000fe20008400000 */
[----:B------:R-:W-:Y:S01]  /*b690*/  FMUL R217, R217, UR21 ;  /* 0x00000015d9d97c20 */ /* 0x000fe20008400000 */
[----:B------:R-:W-:Y:S01]  /*b6a0*/  @P0 STG.E desc[UR16][R14.64], R219 ;  /* 0x000000db0e000986 */ /* 0x000fe2000c101910 */
[----:B------:R-:W-:Y:S01]  /*b6b0*/  IADD3 R16, P0, R67, R12, RZ ;  /* 0x0000000c43107210 */ /* 0x000fe20007f1e0ff */
[----:B------:R-:W-:Y:S01]  /*b6c0*/  FMUL R23, R216, UR21 ;  /* 0x00000015d8177c20 */ /* 0x000fe20008400000 */
[----:B------:R-:W-:Y:S01]  /*b6d0*/  FMUL R215, R215, UR21 ;  /* 0x00000015d7d77c20 */ /* 0x000fe20008400000 */
[----:B------:R0:W-:Y:S01]  /*b6e0*/  @P6 STG.E desc[UR16][R12.64+0x20], R21 ;  /* 0x000020150c006986 */ /* 0x0001e2000c101910 */
[C---:B------:R-:W-:Y:S01]  /*b6f0*/  ISETP.GT.AND P6, PT, R4.reuse, 0x18, P1 ;  /* 0x000000180400780c */ /* 0x040fe20000fc4270 */
[----:B-1----:R-:W-:Y:S01]  /*b700*/  IMAD.X R17, R65, 0x1, R13, P0 ;  /* 0x0000000141117824 */ /* 0x002fe200000e060d */
[----:B------:R-:W-:Y:S01]  /*b710*/  ISETP.GT.AND P0, PT, R4, 0x19, P2 ;  /* 0x000000190400780c */ /* 0x000fe20001704270 */
[----:B------:R-:W-:Y:S01]  /*b720*/  @P5 STG.E desc[UR16][R14.64+0x20], R217 ;  /* 0x000020d90e005986 */ /* 0x000fe2000c101910 */
[----:B------:R-:W-:Y:S01]  /*b730*/  IADD3 R18, P5, R67, R14, RZ ;  /* 0x0000000e43127210 */ /* 0x000fe20007fbe0ff */
[----:B------:R-:W-:Y:S01]  /*b740*/  FMUL R25, R214, UR21 ;  /* 0x00000015d6197c20 */ /* 0x000fe20008400000 */
[----:B------:R-:W-:Y:S01]  /*b750*/  FMUL R213, R213, UR21 ;  /* 0x00000015d5d57c20 */ /* 0x000fe20008400000 */
[----:B------:R1:W-:Y:S01]  /*b760*/  @P4 STG.E desc[UR16][R16.64], R23 ;  /* 0x0000001710004986 */ /* 0x0003e2000c101910 */
[C---:B------:R-:W-:Y:S01]  /*b770*/  ISETP.GT.AND P4, PT, R4.reuse, 0x19, P1 ;  /* 0x000000190400780c */ /* 0x040fe20000f84270 */
[----:B------:R-:W-:Y:S01]  /*b780*/  IMAD.X R19, R65, 0x1, R15, P5 ;  /* 0x0000000141137824 */ /* 0x000fe200028e060f */
[----:B------:R-:W-:Y:S01]  /*b790*/  ISETP.GT.AND P5, PT, R4, 0x20, P2 ;  /* 0x000000200400780c */ /* 0x000fe200017a4270 */
[----:B------:R-:W-:Y:S01]  /*b7a0*/  FMUL R27, R212, UR21 ;  /* 0x00000015d41b7c20 */ /* 0x000fe20008400000 */
[----:B------:R-:W-:Y:S01]  /*b7b0*/  FMUL R211, R211, UR21 ;  /* 0x00000015d3d37c20 */ /* 0x000fe20008400000 */
[----:B------:R-:W-:Y:S01]  /*b7c0*/  FMUL R29, R210, UR21 ;  /* 0x00000015d21d7c20 */ /* 0x000fe20008400000 */
[----:B------:R-:W-:Y:S01]  /*b7d0*/  FMUL R209, R209, UR21 ;  /* 0x00000015d1d17c20 */ /* 0x000fe20008400000 */
[----:B------:R-:W-:Y:S01]  /*b7e0*/  @P0 STG.E desc[UR16][R18.64], R215 ;  /* 0x000000d712000986 */ /* 0x000fe2000c101910 */
[----:B------:R-:W-:Y:S01]  /*b7f0*/  IADD3 R20, P0, R67, R16, RZ ;  /* 0x0000001043147210 */ /* 0x000fe20007f1e0ff */
[----:B------:R-:W-:Y:S01]  /*b800*/  FMUL R31, R208, UR21 ;  /* 0x00000015d01f7c20 */ /* 0x000fe20008400000 */
[----:B------:R-:W-:Y:S01]  /*b810*/  FMUL R207, R207, UR21 ;  /* 0x00000015cfcf7c20 */ /* 0x000fe20008400000 */
[----:B------:R1:W-:Y:S01]  /*b820*/  @P6 STG.E desc[UR16][R16.64+0x20], R25 ;  /* 0x0000201910006986 */ /* 0x0003e2000c101910 */
[----:B0-----:R-:W-:Y:S01]  /*b830*/  IADD3.X R21, R65, R17, RZ, P0, !PT ;  /* 0x0000001141157210 */ /* 0x001fe200007fe4ff */
[----:B------:R-:W-:Y:S01]  /*b840*/  FMUL R33, R206, UR21 ;  /* 0x00000015ce217c20 */ /* 0x000fe20008400000 */
[C---:B------:R-:W-:Y:S01]  /*b850*/  ISETP.GT.AND P0, PT, R4.reuse, 0x21, P2 ;  /* 0x000000210400780c */ /* 0x040fe20001704270 */
[----:B------:R-:W-:Y:S01]  /*b860*/  @P4 STG.E desc[UR16][R18.64+0x20], R213 ;  /* 0x000020d512004986 */ /* 0x000fe2000c101910 */
[----:B------:R-:W-:Y:S01]  /*b870*/  IADD3 R22, P4, R67, R18, RZ ;  /* 0x0000001243167210 */ /* 0x000fe20007f9e0ff */
[----:B------:R-:W-:Y:S01]  /*b880*/  FMUL R205, R205, UR21 ;  /* 0x00000015cdcd7c20 */ /* 0x000fe20008400000 */
[C---:B------:R-:W-:Y:S01]  /*b890*/  ISETP.GT.AND P6, PT, R4.reuse, 0x20, P1 ;  /* 0x000000200400780c */ /* 0x040fe20000fc4270 */
[----:B------:R0:W-:Y:S01]  /*b8a0*/  @P5 STG.E desc[UR16][R20.64], R27 ;  /* 0x0000001b14005986 */ /* 0x0001e2000c101910 */
[C---:B------:R-:W-:Y:S01]  /*b8b0*/  ISETP.GT.AND P5, PT, R4.reuse, 0x21, P1 ;  /* 0x000000210400780c */ /* 0x040fe20000fa4270 */
[----:B-1----:R-:W-:Y:S01]  /*b8c0*/  IMAD.X R23, R65, 0x1, R19, P4 ;  /* 0x0000000141177824 */ /* 0x002fe200020e0613 */
        /* <DEDUP_REMOVED lines=13> */
[----:B------:R-:W-:Y:S01]  /*b9a0*/  @P5 STG.E desc[UR16][R22.64+0x20], R209 ;  /* 0x000020d116005986 */ /* 0x000fe2000c101910 */
[----:B------:R-:W-:Y:S01]  /*b9b0*/  IADD3 R26, P5, R67, R22, RZ ;  /* 0x00000016431a7210 */ /* 0x000fe20007fbe0ff */
[----:B------:R-:W-:Y:S01]  /*b9c0*/  FMUL R41, R198, UR21 ;  /* 0x00000015c6297c20 */ /* 0x000fe20008400000 */
[----:B------:R-:W-:Y:S01]  /*b9d0*/  FMUL R197, R197, UR21 ;  /* 0x00000015c5c57c20 */ /* 0x000fe20008400000 */
[----:B------:R1:W-:Y:S01]  /*b9e0*/  @P4 STG.E desc[UR16][R24.64], R31 ;  /* 0x0000001f18004986 */ /* 0x0003e2000c101910 */
[C---:B------:R-:W-:Y:S01]  /*b9f0*/  ISETP.GT.AND P4, PT, R4.reuse, 0x29, P1 ;  /* 0x000000290400780c */ /* 0x040fe20000f84270 */
[----:B0-----:R-:W-:Y:S01]  /*ba00*/  IMAD.X R27, R65, 0x1, R23, P5 ;  /* 0x00000001411b7824 */ /* 0x001fe200028e0617 */
        /* <DEDUP_REMOVED lines=10> */
[----:B-1----:R-:W-:Y:S01]  /*bab0*/  IADD3.X R29, R65, R25, RZ, P0, !PT ;  /* 0x00000019411d7210 */ /* 0x002fe200007fe4ff */
        /* <DEDUP_REMOVED lines=39> */
[----:B------:R-:W-:Y:S01]  /*bd30*/  IADD3.X R37, R65, R33, RZ, P0, !PT ;  /* 0x0000002141257210 */ /* 0x000fe200007fe4ff */
        /* <DEDUP_REMOVED lines=21> */
[C---:B------:R-:W-:Y:S01]  /*be90*/  ISETP.GT.AND P0, PT, R4.reuse, 0x49, P2 ;  /* 0x000000490400780c */ /* 0x040fe20001704270 */
        /* <DEDUP_REMOVED lines=13> */
[----:B------:R-:W-:-:S03]  /*bf70*/  IADD3 R44, P0, R67, R40, RZ ;  /* 0x00000028432c7210 */ /* 0x000fc60007f1e0ff */
[----:B------:R1:W-:Y:S01]  /*bf80*/  @P6 STG.E desc[UR16][R40.64+0x20], R49 ;  /* 0x0000203128006986 */ /* 0x0003e2000c101910 */
[----:B0-----:R-:W-:Y:S02]  /*bf90*/  IADD3.X R45, R65, R41, RZ, P0, !PT ;  /* 0x00000029412d7210 */ /* 0x001fe400007fe4ff */
[C---:B------:R-:W-:Y:S01]  /*bfa0*/  ISETP.GT.AND P0, PT, R4.reuse, 0x51, P2 ;  /* 0x000000510400780c */ /* 0x040fe20001704270 */
[----:B------:R-:W-:Y:S01]  /*bfb0*/  @P4 STG.E desc[UR16][R42.64+0x20], R189 ;  /* 0x000020bd2a004986 */ /* 0x000fe2000c101910 */
[----:B------:R-:W-:Y:S02]  /*bfc0*/  IADD3 R46, P4, R67, R42, RZ ;  /* 0x0000002a432e7210 */ /* 0x000fe40007f9e0ff */
[C---:B------:R-:W-:Y:S01]  /*bfd0*/  ISETP.GT.AND P6, PT, R4.reuse, 0x50, P1 ;  /* 0x000000500400780c */ /* 0x040fe20000fc4270 */
[----:B------:R0:W-:Y:S01]  /*bfe0*/  @P5 STG.E desc[UR16][R44.64], R51 ;  /* 0x000000332c005986 */ /* 0x0001e2000c101910 */
[C---:B------:R-:W-:Y:S01]  /*bff0*/  ISETP.GT.AND P5, PT, R4.reuse, 0x51, P1 ;  /* 0x000000510400780c */ /* 0x040fe20000fa4270 */
[----:B-1----:R-:W-:Y:S01]  /*c000*/  IMAD.X R47, R65, 0x1, R43, P4 ;  /* 0x00000001412f7824 */ /* 0x002fe200020e062b */
[----:B------:R-:W-:-:S05]  /*c010*/  ISETP.GT.AND P4, PT, R4, 0x58, P2 ;  /* 0x000000580400780c */ /* 0x000fca0001784270 */
[----:B------:R-:W-:Y:S01]  /*c020*/  @P0 STG.E desc[UR16][R46.64], R187 ;  /* 0x000000bb2e000986 */ /* 0x000fe2000c101910 */
[----:B------:R-:W-:-:S03]  /*c030*/  IADD3 R48, P0, R67, R44, RZ ;  /* 0x0000002c43307210 */ /* 0x000fc60007f1e0ff */
[----:B------:R1:W-:Y:S01]  /*c040*/  @P6 STG.E desc[UR16][R44.64+0x20], R53 ;  /* 0x000020352c006986 */ /* 0x0003e2000c101910 */
[----:B------:R-:W-:Y:S01]  /*c050*/  IADD3 R50, P6, R67, R46, RZ ;  /* 0x0000002e43327210 */ /* 0x000fe20007fde0ff */
[C---:B------:R-:W-:Y:S01]  /*c060*/  IMAD.X R49, R65.reuse, 0x1, R45, P0 ;  /* 0x0000000141317824 */ /* 0x040fe200000e062d */
[C---:B------:R-:W-:Y:S01]  /*c070*/  ISETP.GT.AND P0, PT, R4.reuse, 0x59, P2 ;  /* 0x000000590400780c */ /* 0x040fe20001704270 */
[----:B------:R-:W-:Y:S01]  /*c080*/  @P5 STG.E desc[UR16][R46.64+0x20], R185 ;  /* 0x000020b92e005986 */ /* 0x000fe2000c101910 */
[C---:B------:R-:W-:Y:S01]  /*c090*/  ISETP.GT.AND P5, PT, R4.reuse, 0x58, P1 ;  /* 0x000000580400780c */ /* 0x040fe20000fa4270 */
[----:B0-----:R-:W-:Y:S01]  /*c0a0*/  IMAD.X R51, R65, 0x1, R47, P6 ;  /* 0x0000000141337824 */ /* 0x001fe200030e062f */
[C---:B------:R-:W-:Y:S01]  /*c0b0*/  ISETP.GT.AND P6, PT, R4.reuse, 0x60, P2 ;  /* 0x000000600400780c */ /* 0x040fe200017c4270 */
[----:B------:R0:W-:Y:S01]  /*c0c0*/  @P4 STG.E desc[UR16][R48.64], R55 ;  /* 0x0000003730004986 */ /* 0x0001e2000c101910 */
[----:B------:R-:W-:-:S07]  /*c0d0*/  ISETP.GT.AND P4, PT, R4, 0x59, P1 ;  /* 0x000000590400780c */ /* 0x000fce0000f84270 */
[----:B------:R-:W-:Y:S01]  /*c0e0*/  @P0 STG.E desc[UR16][R50.64], R183 ;  /* 0x000000b732000986 */ /* 0x000fe2000c101910 */
[----:B------:R-:W-:-:S03]  /*c0f0*/  IADD3 R52, P0, R67, R48, RZ ;  /* 0x0000003043347210 */ /* 0x000fc60007f1e0ff */
[----:B------:R0:W-:Y:S01]  /*c100*/  @P5 STG.E desc[UR16][R48.64+0x20], R57 ;  /* 0x0000203930005986 */ /* 0x0001e2000c101910 */
[----:B-1----:R-:W-:Y:S02]  /*c110*/  IADD3.X R53, R65, R49, RZ, P0, !PT ;  /* 0x0000003141357210 */ /* 0x002fe400007fe4ff */
[C---:B------:R-:W-:Y:S01]  /*c120*/  ISETP.GT.AND P0, PT, R4.reuse, 0x61, P2 ;  /* 0x000000610400780c */ /* 0x040fe20001704270 */
[----:B------:R-:W-:Y:S01]  /*c130*/  @P4 STG.E desc[UR16][R50.64+0x20], R181 ;  /* 0x000020b532004986 */ /* 0x000fe2000c101910 */
[----:B------:R-:W-:Y:S02]  /*c140*/  IADD3 R54, P4, R67, R50, RZ ;  /* 0x0000003243367210 */ /* 0x000fe40007f9e0ff */
[C---:B------:R-:W-:Y:S01]  /*c150*/  ISETP.GT.AND P5, PT, R4.reuse, 0x60, P1 ;  /* 0x000000600400780c */ /* 0x040fe20000fa4270 */
[----:B------:R1:W-:Y:S01]  /*c160*/  @P6 STG.E desc[UR16][R52.64], R59 ;  /* 0x0000003b34006986 */ /* 0x0003e2000c101910 */
[C---:B------:R-:W-:Y:S01]  /*c170*/  ISETP.GT.AND P6, PT, R4.reuse, 0x61, P1 ;  /* 0x000000610400780c */ /* 0x040fe20000fc4270 */
[----:B0-----:R-:W-:Y:S01]  /*c180*/  IMAD.X R55, R65, 0x1, R51, P4 ;  /* 0x0000000141377824 */ /* 0x001fe200020e0633 */
[----:B------:R-:W-:-:S05]  /*c190*/  ISETP.GT.AND P4, PT, R4, 0x68, P2 ;  /* 0x000000680400780c */ /* 0x000fca0001784270 */
[----:B------:R-:W-:Y:S01]  /*c1a0*/  @P0 STG.E desc[UR16][R54.64], R179 ;  /* 0x000000b336000986 */ /* 0x000fe2000c101910 */
[----:B------:R-:W-:-:S03]  /*c1b0*/  IADD3 R56, P0, R67, R52, RZ ;  /* 0x0000003443387210 */ /* 0x000fc60007f1e0ff */
[----:B------:R-:W-:Y:S01]  /*c1c0*/  @P5 STG.E desc[UR16][R52.64+0x20], R61 ;  /* 0x0000203d34005986 */ /* 0x000fe2000c101910 */
[----:B------:R-:W-:Y:S01]  /*c1d0*/  IADD3 R58, P5, R67, R54, RZ ;  /* 0x00000036433a7210 */ /* 0x000fe20007fbe0ff */
[C---:B------:R-:W-:Y:S01]  /*c1e0*/  IMAD.X R57, R65.reuse, 0x1, R53, P0 ;  /* 0x0000000141397824 */ /* 0x040fe200000e0635 */
[C---:B------:R-:W-:Y:S01]  /*c1f0*/  ISETP.GT.AND P0, PT, R4.reuse, 0x69, P2 ;  /* 0x000000690400780c */ /* 0x040fe20001704270 */
[----:B------:R-:W-:Y:S01]  /*c200*/  @P6 STG.E desc[UR16][R54.64+0x20], R177 ;  /* 0x000020b136006986 */ /* 0x000fe2000c101910 */
[C---:B------:R-:W-:Y:S01]  /*c210*/  ISETP.GT.AND P6, PT, R4.reuse, 0x68, P1 ;  /* 0x000000680400780c */ /* 0x040fe20000fc4270 */
[----:B-1----:R-:W-:Y:S01]  /*c220*/  IMAD.X R59, R65, 0x1, R55, P5 ;  /* 0x00000001413b7824 */ /* 0x002fe200028e0637 */
[C---:B------:R-:W-:Y:S01]  /*c230*/  ISETP.GT.AND P5, PT, R4.reuse, 0x70, P2 ;  /* 0x000000700400780c */ /* 0x040fe200017a4270 */
[----:B------:R0:W-:Y:S01]  /*c240*/  @P4 STG.E desc[UR16][R56.64], R69 ;  /* 0x0000004538004986 */ /* 0x0001e2000c101910 */
[----:B------:R-:W-:-:S07]  /*c250*/  ISETP.GT.AND P4, PT, R4, 0x69, P1 ;  /* 0x000000690400780c */ /* 0x000fce0000f84270 */
[----:B------:R-:W-:Y:S01]  /*c260*/  @P0 STG.E desc[UR16][R58.64], R175 ;  /* 0x000000af3a000986 */ /* 0x000fe2000c101910 */
[----:B------:R-:W-:-:S03]  /*c270*/  ISETP.GT.AND P0, PT, R4, 0x71, P2 ;  /* 0x000000710400780c */ /* 0x000fc60001704270 */
[----:B------:R1:W-:Y:S01]  /*c280*/  @P6 STG.E desc[UR16][R56.64+0x20], R71 ;  /* 0x0000204738006986 */ /* 0x0003e2000c101910 */
[C---:B------:R-:W-:Y:S01]  /*c290*/  IADD3 R62, P6, R67.reuse, R56, RZ ;  /* 0x00000038433e7210 */ /* 0x040fe20007fde0ff */
[----:B0-----:R-:W-:Y:S02]  /*c2a0*/  FMUL R69, R172, UR21 ;  /* 0x00000015ac457c20 */ /* 0x001fe40008400000 */
[----:B------:R-:W-:Y:S01]  /*c2b0*/  @P4 STG.E desc[UR16][R58.64+0x20], R173 ;  /* 0x000020ad3a004986 */ /* 0x000fe2000c101910 */
[----:B------:R-:W-:Y:S02]  /*c2c0*/  IADD3 R60, P4, R67, R58, RZ ;  /* 0x0000003a433c7210 */ /* 0x000fe40007f9e0ff */
[----:B------:R-:W-:Y:S02]  /*c2d0*/  IADD3.X R63, R65, R57, RZ, P6, !PT ;  /* 0x00000039413f7210 */ /* 0x000fe400037fe4ff */
[----:B------:R-:W-:Y:S01]  /*c2e0*/  IADD3 R64, P6, R67, R60, RZ ;  /* 0x0000003c43407210 */ /* 0x000fe20007fde0ff */
[----:B------:R-:W-:Y:S01]  /*c2f0*/  IMAD.X R61, R65, 0x1, R59, P4 ;  /* 0x00000001413d7824 */ /* 0x000fe200020e063b */
[----:B------:R-:W-:Y:S01]  /*c300*/  ISETP.GT.AND P4, PT, R4, 0x70, P1 ;  /* 0x000000700400780c */ /* 0x000fe20000f84270 */
[----:B------:R0:W-:Y:S01]  /*c310*/  @P5 STG.E desc[UR16][R62.64], R69 ;  /* 0x000000453e005986 */ /* 0x0001e2000c101910 */
[----:B------:R-:W-:Y:S01]  /*c320*/  IADD3 R66, P5, R67, R62, RZ ;  /* 0x0000003e43427210 */ /* 0x000fe20007fbe0ff */
[----:B-1----:R-:W-:-:S02]  /*c330*/  FMUL R71, R170, UR21 ;  /* 0x00000015aa477c20 */ /* 0x002fc40008400000 */
[----:B------:R-:W-:Y:S01]  /*c340*/  @P0 STG.E desc[UR16][R60.64], R171 ;  /* 0x000000ab3c000986 */ /* 0x000fe2000c101910 */
[C---:B------:R-:W-:Y:S01]  /*c350*/  ISETP.GT.AND P0, PT, R4.reuse, 0x71, P1 ;  /* 0x000000710400780c */ /* 0x040fe20000f04270 */
[C---:B------:R-:W-:Y:S01]  /*c360*/  IMAD.X R67, R65.reuse, 0x1, R63, P5 ;  /* 0x0000000141437824 */ /* 0x040fe200028e063f */
[C---:B------:R-:W-:Y:S01]  /*c370*/  ISETP.GT.AND P5, PT, R4.reuse, 0x78, P2 ;  /* 0x000000780400780c */ /* 0x040fe200017a4270 */
[----:B------:R-:W-:Y:S01]  /*c380*/  IMAD.X R65, R65, 0x1, R61, P6 ;  /* 0x0000000141417824 */ /* 0x000fe200030e063d */
[----:B------:R-:W-:-:S03]  /*c390*/  ISETP.GT.AND P2, PT, R4, 0x79, P2 ;  /* 0x000000790400780c */ /* 0x000fc60001744270 */
[----:B------:R1:W-:Y:S01]  /*c3a0*/  @P4 STG.E desc[UR16][R62.64+0x20], R71 ;  /* 0x000020473e004986 */ /* 0x0003e2000c101910 */
[----:B------:R-:W-:Y:S01]  /*c3b0*/  ISETP.GT.AND P4, PT, R4, 0x78, P1 ;  /* 0x000000780400780c */ /* 0x000fe20000f84270 */
[----:B0-----:R-:W-:Y:S01]  /*c3c0*/  FMUL R69, R168, UR21 ;  /* 0x00000015a8457c20 */ /* 0x001fe20008400000 */
[----:B------:R-:W-:-:S03]  /*c3d0*/  ISETP.GT.AND P1, PT, R4, 0x79, P1 ;  /* 0x000000790400780c */ /* 0x000fc60000f24270 */
[----:B------:R-:W-:Y:S01]  /*c3e0*/  @P0 STG.E desc[UR16][R60.64+0x20], R169 ;  /* 0x000020a93c000986 */ /* 0x000fe2000c101910 */
[----:B------:R-:W-:-:S03]  /*c3f0*/  ISETP.GT.AND P0, PT, R5, 0x80, PT ;  /* 0x000000800500780c */ /* 0x000fc60003f04270 */
[----:B------:R0:W-:Y:S01]  /*c400*/  @P5 STG.E desc[UR16][R66.64], R69 ;  /* 0x0000004542005986 */ /* 0x0001e2000c101910 */
[----:B------:R-:W-:Y:S01]  /*c410*/  ISETP.GT.AND P5, PT, R4, RZ, P0 ;  /* 0x000000ff0400720c */ /* 0x000fe200007a4270 */
[----:B-1----:R-:W-:Y:S01]  /*c420*/  FMUL R71, R160, UR21 ;  /* 0x00000015a0477c20 */ /* 0x002fe20008400000 */
[----:B------:R-:W-:Y:S01]  /*c430*/  ISETP.GT.AND P6, PT, R4, 0x1, P0 ;  /* 0x000000010400780c */ /* 0x000fe200007c4270 */
[----:B------:R-:W-:Y:S01]  /*c440*/  @P2 STG.E desc[UR16][R64.64], R167 ;  /* 0x000000a740002986 */ /* 0x000fe2000c101910 */
[----:B------:R-:W-:Y:S01]  /*c450*/  ISETP.GT.AND P2, PT, R5, 0x88, PT ;  /* 0x000000880500780c */ /* 0x000fe20003f44270 */
[----:B------:R-:W-:Y:S02]  /*c460*/  FMUL R5, R164, UR21 ;  /* 0x00000015a4057c20 */ /* 0x000fe40008400000 */
[----:B------:R-:W-:Y:S01]  /*c470*/  @P4 STG.E desc[UR16][R66.64+0x20], R73 ;  /* 0x0000204942004986 */ /* 0x000fe2000c101910 */
[----:B------:R-:W-:-:S03]  /*c480*/  ISETP.GT.AND P4, PT, R4, RZ, P2 ;  /* 0x000000ff0400720c */ /* 0x000fc60001784270 */
[----:B------:R-:W-:Y:S01]  /*c490*/  @P1 STG.E desc[UR16][R64.64+0x20], R165 ;  /* 0x000020a540001986 */ /* 0x000fe2000c101910 */
[----:B------:R-:W-:Y:S01]  /*c4a0*/  ISETP.GT.AND P1, PT, R4, 0x1, P2 ;  /* 0x000000010400780c */ /* 0x000fe20001724270 */
[----:B0-----:R-:W-:Y:S02]  /*c4b0*/  FMUL R69, R162, UR21 ;  /* 0x00000015a2457c20 */ /* 0x001fe40008400000 */
[----:B------:R0:W-:Y:S01]  /*c4c0*/  @P5 STG.E desc[UR16][R2.64+0x200], R5 ;  /* 0x0002000502005986 */ /* 0x0001e2000c101910 */
[----:B------:R-:W-:-:S03]  /*c4d0*/  ISETP.GT.AND P5, PT, R4, 0x9, P0 ;  /* 0x000000090400780c */ /* 0x000fc600007a4270 */
[----:B------:R-:W-:Y:S01]  /*c4e0*/  @P6 STG.E desc[UR16][R6.64+0x200], R163 ;  /* 0x000200a306006986 */ /* 0x000fe2000c101910 */
[----:B------:R-:W-:-:S03]  /*c4f0*/  ISETP.GT.AND P6, PT, R4, 0x8, P0 ;  /* 0x000000080400780c */ /* 0x000fc600007c4270 */
[----:B------:R1:W-:Y:S01]  /*c500*/  @P4 STG.E desc[UR16][R2.64+0x220], R69 ;  /* 0x0002204502004986 */ /* 0x0003e2000c101910 */
[----:B------:R-:W-:-:S03]  /*c510*/  ISETP.GT.AND P4, PT, R4, 0x8, P2 ;  /* 0x000000080400780c */ /* 0x000fc60001784270 */
[----:B------:R3:W-:Y:S01]  /*c520*/  @P1 STG.E desc[UR16][R6.64+0x220], R161 ;  /* 0x000220a106001986 */ /* 0x0007e2000c101910 */
[----:B------:R-:W-:Y:S01]  /*c530*/  ISETP.GT.AND P1, PT, R4, 0x9, P2 ;  /* 0x000000090400780c */ /* 0x000fe20001724270 */
[----:B0-----:R-:W-:-:S04]  /*c540*/  FMUL R5, R158, UR21 ;  /* 0x000000159e057c20 */ /* 0x001fc80008400000 */
[----:B------:R-:W-:Y:S01]  /*c550*/  @P6 STG.E desc[UR16][R8.64+0x200], R71 ;  /* 0x0002004708006986 */ /* 0x000fe2000c101910 */
[----:B------:R-:W-:Y:S01]  /*c560*/  ISETP.GT.AND P6, PT, R4, 0x10, P0 ;  /* 0x000000100400780c */ /* 0x000fe200007c4270 */
[----:B-1----:R-:W-:Y:S02]  /*c570*/  FMUL R3, R156, UR21 ;  /* 0x000000159c037c20 */ /* 0x002fe40008400000 */
[----:B------:R-:W-:Y:S01]  /*c580*/  @P5 STG.E desc[UR16][R10.64+0x200], R159 ;  /* 0x0002009f0a005986 */ /* 0x000fe2000c101910 */
[----:B------:R-:W-:Y:S01]  /*c590*/  ISETP.GT.AND P5, PT, R4, 0x11, P0 ;  /* 0x000000110400780c */ /* 0x000fe200007a4270 */
[----:B---3--:R-:W-:Y:S02]  /*c5a0*/  FMUL R7, R152, UR21 ;  /* 0x0000001598077c20 */ /* 0x008fe40008400000 */
[----:B------:R0:W-:Y:S01]  /*c5b0*/  @P4 STG.E desc[UR16][R8.64+0x220], R5 ;  /* 0x0002200508004986 */ /* 0x0001e2000c101910 */
[----:B------:R-:W-:-:S03]  /*c5c0*/  ISETP.GT.AND P4, PT, R4, 0x10, P2 ;  /* 0x000000100400780c */ /* 0x000fc60001784270 */
[----:B------:R1:W-:Y:S01]  /*c5d0*/  @P1 STG.E desc[UR16][R10.64+0x220], R157 ;  /* 0x0002209d0a001986 */ /* 0x0003e2000c101910 */
[----:B------:R-:W-:-:S03]  /*c5e0*/  ISETP.GT.AND P1, PT, R4, 0x11, P2 ;  /* 0x000000110400780c */ /* 0x000fc60001724270 */
[----:B------:R3:W-:Y:S01]  /*c5f0*/  @P6 STG.E desc[UR16][R12.64+0x200], R3 ;  /* 0x000200030c006986 */ /* 0x0007e2000c101910 */
[----:B------:R-:W-:Y:S01]  /*c600*/  ISETP.GT.AND P6, PT, R4, 0x18, P0 ;  /* 0x000000180400780c */ /* 0x000fe200007c4270 */
[----:B0-----:R-:W-:Y:S02]  /*c610*/  FMUL R5, R154, UR21 ;  /* 0x000000159a057c20 */ /* 0x001fe40008400000 */
[----:B------:R4:W-:Y:S01]  /*c620*/  @P5 STG.E desc[UR16][R14.64+0x200], R7 ;  /* 0x000200070e005986 */ /* 0x0009e2000c101910 */
[----:B--2---:R-:W-:Y:S01]  /*c630*/  FMUL R9, R220, UR21 ;  /* 0x00000015dc097c20 */ /* 0x004fe20008400000 */
[----:B------:R-:W-:Y:S02]  /*c640*/  ISETP.GT.AND P5, PT, R4, 0x19, P0 ;  /* 0x000000190400780c */ /* 0x000fe400007a4270 */
[----:B------:R-:W-:Y:S01]  /*c650*/  @P4 STG.E desc[UR16][R12.64+0x220], R153 ;  /* 0x000220990c004986 */ /* 0x000fe2000c101910 */
[----:B-1----:R-:W-:Y:S01]  /*c660*/  FMUL R11, R0, UR21 ;  /* 0x00000015000b7c20 */ /* 0x002fe20008400000 */
[----:B------:R-:W-:Y:S01]  /*c670*/  ISETP.GT.AND P4, PT, R4, 0x18, P2 ;  /* 0x000000180400780c */ /* 0x000fe20001784270 */
[----:B---3--:R-:W-:Y:S01]  /*c680*/  FMUL R3, R224, UR21 ;  /* 0x00000015e0037c20 */ /* 0x008fe20008400000 */
[----:B------:R0:W-:Y:S01]  /*c690*/  @P1 STG.E desc[UR16][R14.64+0x220], R5 ;  /* 0x000220050e001986 */ /* 0x0001e2000c101910 */
[----:B------:R-:W-:-:S03]  /*c6a0*/  ISETP.GT.AND P1, PT, R4, 0x19, P2 ;  /* 0x000000190400780c */ /* 0x000fc60001724270 */
[----:B------:R-:W2:Y:S01]  /*c6b0*/  LDL.LU R224, [R1+0x20] ;  /* 0x0000200001e07983 */ /* 0x000ea20000300800 */
[----:B----4-:R-:W-:-:S03]  /*c6c0*/  FMUL R7, R227, UR21 ;  /* 0x00000015e3077c20 */ /* 0x010fc60008400000 */
[----:B------:R-:W3:Y:S04]  /*c6d0*/  LDL.LU R227, [R1+0x24] ;  /* 0x0000240001e37983 */ /* 0x000ee80000300800 */
[----:B------:R-:W4:Y:S01]  /*c6e0*/  LDL.LU R220, [R1+0x28] ;  /* 0x0000280001dc7983 */ /* 0x000f220000300800 */
[----:B0-----:R-:W-:-:S03]  /*c6f0*/  FMUL R5, R226, UR21 ;  /* 0x00000015e2057c20 */ /* 0x001fc60008400000 */
[----:B------:R-:W4:Y:S04]  /*c700*/  LDL.LU R226, [R1+0x2c] ;  /* 0x00002c0001e27983 */ /* 0x000f280000300800 */
[----:B------:R-:W4:Y:S04]  /*c710*/  LDL.LU R0, [R1+0x30] ;  /* 0x0000300001007983 */ /* 0x000f280000300800 */
[----:B------:R-:W-:Y:S01]  /*c720*/  @P6 STG.E desc[UR16][R16.64+0x200], R155 ;  /* 0x0002009b10006986 */ /* 0x000fe2000c101910 */
[----:B------:R-:W-:-:S03]  /*c730*/  ISETP.GT.AND P6, PT, R4, 0x20, P0 ;  /* 0x000000200400780c */ /* 0x000fc600007c4270 */
[----:B------:R-:W-:Y:S01]  /*c740*/  @P5 STG.E desc[UR16][R18.64+0x200], R229 ;  /* 0x000200e512005986 */ /* 0x000fe2000c101910 */
[----:B------:R-:W-:-:S03]  /*c750*/  ISETP.GT.AND P5, PT, R4, 0x21, P0 ;  /* 0x000000210400780c */ /* 0x000fc600007a4270 */
[----:B------:R0:W-:Y:S01]  /*c760*/  @P4 STG.E desc[UR16][R16.64+0x220], R3 ;  /* 0x0002200310004986 */ /* 0x0001e2000c101910 */
[----:B------:R-:W-:-:S03]  /*c770*/  ISETP.GT.AND P4, PT, R4, 0x20, P2 ;  /* 0x000000200400780c */ /* 0x000fc60001784270 */
[----:B------:R1:W-:Y:S01]  /*c780*/  @P1 STG.E desc[UR16][R18.64+0x220], R7 ;  /* 0x0002200712001986 */ /* 0x0003e2000c101910 */
[----:B------:R-:W-:-:S03]  /*c790*/  ISETP.GT.AND P1, PT, R4, 0x21, P2 ;  /* 0x000000210400780c */ /* 0x000fc60001724270 */
[----:B------:R-:W-:Y:S01]  /*c7a0*/  @P6 STG.E desc[UR16][R20.64+0x200], R9 ;  /* 0x0002000914006986 */ /* 0x000fe2000c101910 */
[C---:B------:R-:W-:Y:S01]  /*c7b0*/  ISETP.GT.AND P6, PT, R4.reuse, 0x28, P0 ;  /* 0x000000280400780c */ /* 0x040fe200007c4270 */
[----:B0-----:R-:W-:Y:S02]  /*c7c0*/  FMUL R3, R223, UR21 ;  /* 0x00000015df037c20 */ /* 0x001fe40008400000 */
[----:B------:R-:W4:Y:S04]  /*c7d0*/  LDL.LU R223, [R1+0x34] ;  /* 0x0000340001df7983 */ /* 0x000f280000300800 */
[----:B------:R2:W-:Y:S01]  /*c7e0*/  @P5 STG.E desc[UR16][R22.64+0x200], R5 ;  /* 0x0002000516005986 */ /* 0x0005e2000c101910 */
[----:B------:R-:W-:Y:S01]  /*c7f0*/  ISETP.GT.AND P5, PT, R4, 0x29, P0 ;  /* 0x000000290400780c */ /* 0x000fe200007a4270 */
[----:B------:R-:W-:Y:S01]  /*c800*/  FMUL R13, R222, UR21 ;  /* 0x00000015de0d7c20 */ /* 0x000fe20008400000 */
[----:B-1----:R-:W-:Y:S01]  /*c810*/  FMUL R7, R225, UR21 ;  /* 0x00000015e1077c20 */ /* 0x002fe20008400000 */
[----:B------:R-:W4:Y:S04]  /*c820*/  LDL.LU R222, [R1+0x38] ;  /* 0x0000380001de7983 */ /* 0x000f280000300800 */
[----:B------:R-:W4:Y:S04]  /*c830*/  LDL.LU R225, [R1+0x3c] ;  /* 0x00003c0001e17983 */ /* 0x000f280000300800 */
[----:B------:R4:W-:Y:S04]  /*c840*/  @P4 STG.E desc[UR16][R20.64+0x220], R11 ;  /* 0x0002200b14004986 */ /* 0x0009e8000c101910 */
[----:B------:R0:W-:Y:S04]  /*c850*/  @P1 STG.E desc[UR16][R22.64+0x220], R3 ;  /* 0x0002200316001986 */ /* 0x0001e8000c101910 */
[----:B------:R-:W-:Y:S04]  /*c860*/  @P6 STG.E desc[UR16][R24.64+0x200], R13 ;  /* 0x0002000d18006986 */ /* 0x000fe8000c101910 */
[----:B------:R1:W-:Y:S01]  /*c870*/  @P5 STG.E desc[UR16][R26.64+0x200], R7 ;  /* 0x000200071a005986 */ /* 0x0003e2000c101910 */
[----:B--2---:R-:W-:-:S03]  /*c880*/  FMUL R5, R224, UR21 ;  /* 0x00000015e0057c20 */ /* 0x004fc60008400000 */
[----:B------:R-:W2:Y:S01]  /*c890*/  LDL.LU R224, [R1+0x40] ;  /* 0x0000400001e07983 */ /* 0x000ea20000300800 */
[----:B---3--:R-:W-:-:S03]  /*c8a0*/  FMUL R9, R227, UR21 ;  /* 0x00000015e3097c20 */ /* 0x008fc60008400000 */
[----:B------:R-:W3:Y:S01]  /*c8b0*/  LDL.LU R227, [R1+0x44] ;  /* 0x0000440001e37983 */ /* 0x000ee20000300800 */
[----:B----4-:R-:W-:-:S03]  /*c8c0*/  FMUL R11, R220, UR21 ;  /* 0x00000015dc0b7c20 */ /* 0x010fc60008400000 */
[----:B------:R-:W4:Y:S01]  /*c8d0*/  LDL.LU R220, [R1+0x48] ;  /* 0x0000480001dc7983 */ /* 0x000f220000300800 */
[----:B0-----:R-:W-:-:S03]  /*c8e0*/  FMUL R3, R226, UR21 ;  /* 0x00000015e2037c20 */ /* 0x001fc60008400000 */
[----:B------:R-:W4:Y:S01]  /*c8f0*/  LDL.LU R226, [R1+0x4c] ;  /* 0x00004c0001e27983 */ /* 0x000f220000300800 */
[----:B-1----:R-:W-:-:S03]  /*c900*/  FMUL R7, R0, UR21 ;  /* 0x0000001500077c20 */ /* 0x002fc60008400000 */
[----:B------:R-:W4:Y:S01]  /*c910*/  LDL.LU R0, [R1+0x50] ;  /* 0x0000500001007983 */ /* 0x000f220000300800 */
[C---:B------:R-:W-:Y:S02]  /*c920*/  ISETP.GT.AND P4, PT, R4.reuse, 0x28, P2 ;  /* 0x000000280400780c */ /* 0x040fe40001784270 */
[C---:B------:R-:W-:Y:S02]  /*c930*/  ISETP.GT.AND P1, PT, R4.reuse, 0x29, P2 ;  /* 0x000000290400780c */ /* 0x040fe40001724270 */
[C---:B------:R-:W-:Y:S02]  /*c940*/  ISETP.GT.AND P6, PT, R4.reuse, 0x30, P0 ;  /* 0x000000300400780c */ /* 0x040fe400007c4270 */
[----:B------:R-:W-:-:S07]  /*c950*/  ISETP.GT.AND P5, PT, R4, 0x31, P0 ;  /* 0x000000310400780c */ /* 0x000fce00007a4270 */
        /* <DEDUP_REMOVED lines=10> */
[----:B------:R-:W-:-:S02]  /*ca00*/  FMUL R13, R222, UR21 ;  /* 0x00000015de0d7c20 */ /* 0x000fc40008400000 */
[----:B------:R-:W4:Y:S01]  /*ca10*/  LDL.LU R222, [R1+0x58] ;  /* 0x0000580001de7983 */ /* 0x000f220000300800 */
[----:B-1----:R-:W-:-:S03]  /*ca20*/  FMUL R9, R225, UR21 ;  /* 0x00000015e1097c20 */ /* 0x002fc60008400000 */
        /* <DEDUP_REMOVED lines=8> */
[----:B------:R-:W3:Y:S04]  /*cab0*/  LDL.LU R227, [R1+0x64] ;  /* 0x0000640001e37983 */ /* 0x000ee80000300800 */
[----:B------:R-:W3:Y:S01]  /*cac0*/  LDL.LU R221, [R1+0x68] ;  /* 0x0000680001dd7983 */ /* 0x000ee20000300800 */
[----:B----4-:R-:W-:-:S03]  /*cad0*/  FMUL R5, R226, UR21 ;  /* 0x00000015e2057c20 */ /* 0x010fc60008400000 */
[----:B------:R-:W4:Y:S01]  /*cae0*/  LDL.LU R226, [R1+0x6c] ;  /* 0x00006c0001e27983 */ /* 0x000f220000300800 */
[----:B0-----:R-:W-:-:S03]  /*caf0*/  FMUL R9, R0, UR21 ;  /* 0x0000001500097c20 */ /* 0x001fc60008400000 */
[----:B------:R-:W4:Y:S01]  /*cb00*/  LDL.LU R0, [R1+0x70] ;  /* 0x0000700001007983 */ /* 0x000f220000300800 */
[C---:B------:R-:W-:Y:S02]  /*cb10*/  ISETP.GT.AND P4, PT, R4.reuse, 0x38, P2 ;  /* 0x000000380400780c */ /* 0x040fe40001784270 */
[C---:B------:R-:W-:Y:S02]  /*cb20*/  ISETP.GT.AND P1, PT, R4.reuse, 0x39, P2 ;  /* 0x000000390400780c */ /* 0x040fe40001724270 */
[C---:B------:R-:W-:Y:S02]  /*cb30*/  ISETP.GT.AND P6, PT, R4.reuse, 0x40, P0 ;  /* 0x000000400400780c */ /* 0x040fe400007c4270 */
[----:B------:R-:W-:Y:S01]  /*cb40*/  ISETP.GT.AND P5, PT, R4, 0x41, P0 ;  /* 0x000000410400780c */ /* 0x000fe200007a4270 */
[----:B------:R-:W-:Y:S02]  /*cb50*/  FMUL R11, R220, UR21 ;  /* 0x00000015dc0b7c20 */ /* 0x000fe40008400000 */
[----:B------:R-:W4:Y:S04]  /*cb60*/  LDL.LU R220, [R1+0x74] ;  /* 0x0000740001dc7983 */ /* 0x000f280000300800 */
        /* <DEDUP_REMOVED lines=13> */
[----:B------:R3:W-:Y:S04]  /*cc40*/  @P4 STG.E desc[UR16][R36.64+0x220], R9 ;  /* 0x0002200924004986 */ /* 0x0007e8000c101910 */
[----:B------:R4:W-:Y:S04]  /*cc50*/  @P1 STG.E desc[UR16][R38.64+0x220], R3 ;  /* 0x0002200326001986 */ /* 0x0009e8000c101910 */
[----:B------:R-:W4:Y:S04]  /*cc60*/  LDL.LU R225, [R1+0x98] ;  /* 0x0000980001e17983 */ /* 0x000f280000300800 */
        /* <DEDUP_REMOVED lines=10> */
[----:B------:R-:W-:-:S03]  /*cd10*/  ISETP.GT.AND P4, PT, R4, 0x48, P2 ;  /* 0x000000480400780c */ /* 0x000fc60001784270 */
[----:B------:R-:W4:Y:S01]  /*cd20*/  LDL.LU R217, [R1+0xac] ;  /* 0x0000ac0001d97983 */ /* 0x000f220000300800 */
[----:B------:R-:W-:-:S03]  /*cd30*/  ISETP.GT.AND P1, PT, R4, 0x49, P2 ;  /* 0x000000490400780c */ /* 0x000fc60001724270 */
[----:B------:R-:W4:Y:S01]  /*cd40*/  LDL.LU R216, [R1+0xb0] ;  /* 0x0000b00001d87983 */ /* 0x000f220000300800 */
[----:B------:R-:W-:-:S03]  /*cd50*/  ISETP.GT.AND P6, PT, R4, 0x50, P0 ;  /* 0x000000500400780c */ /* 0x000fc600007c4270 */
[----:B------:R-:W4:Y:S01]  /*cd60*/  LDL.LU R219, [R1+0xb4] ;  /* 0x0000b40001db7983 */ /* 0x000f220000300800 */
[C---:B------:R-:W-:Y:S01]  /*cd70*/  ISETP.GT.AND P5, PT, R4.reuse, 0x51, P0 ;  /* 0x000000510400780c */ /* 0x040fe200007a4270 */
[----:B------:R-:W-:Y:S02]  /*cd80*/  FMUL R11, R221, UR21 ;  /* 0x00000015dd0b7c20 */ /* 0x000fe40008400000 */
[----:B------:R0:W-:Y:S01]  /*cd90*/  @P4 STG.E desc[UR16][R40.64+0x220], R5 ;  /* 0x0002200528004986 */ /* 0x0001e2000c101910 */
[----:B------:R-:W-:-:S03]  /*cda0*/  ISETP.GT.AND P4, PT, R4, 0x50, P2 ;  /* 0x000000500400780c */ /* 0x000fc60001784270 */
[----:B------:R-:W4:Y:S04]  /*cdb0*/  LDL.LU R218, [R1+0xb8] ;  /* 0x0000b80001da7983 */ /* 0x000f280000300800 */
[----:B------:R-:W4:Y:S01]  /*cdc0*/  LDL.LU R221, [R1+0xbc] ;  /* 0x0000bc0001dd7983 */ /* 0x000f220000300800 */
[----:B------:R-:W-:Y:S01]  /*cdd0*/  FMUL R13, R223, UR21 ;  /* 0x00000015df0d7c20 */ /* 0x000fe20008400000 */
[----:B0-----:R-:W-:Y:S02]  /*cde0*/  FMUL R5, R220, UR21 ;  /* 0x00000015dc057c20 */ /* 0x001fe40008400000 */
[----:B------:R0:W-:Y:S01]  /*cdf0*/  @P1 STG.E desc[UR16][R42.64+0x220], R9 ;  /* 0x000220092a001986 */ /* 0x0001e2000c101910 */
[----:B------:R-:W-:-:S03]  /*ce00*/  ISETP.GT.AND P1, PT, R4, 0x51, P2 ;  /* 0x000000510400780c */ /* 0x000fc60001724270 */
[----:B------:R-:W4:Y:S04]  /*ce10*/  LDL.LU R220, [R1+0xc0] ;  /* 0x0000c00001dc7983 */ /* 0x000f280000300800 */
[----:B------:R-:W4:Y:S04]  /*ce20*/  LDL.LU R223, [R1+0xc4] ;  /* 0x0000c40001df7983 */ /* 0x000f280000300800 */
[----:B------:R-:W-:Y:S01]  /*ce30*/  @P6 STG.E desc[UR16][R44.64+0x200], R11 ;  /* 0x0002000b2c006986 */ /* 0x000fe2000c101910 */
[----:B------:R-:W-:-:S03]  /*ce40*/  ISETP.GT.AND P6, PT, R4, 0x58, P0 ;  /* 0x000000580400780c */ /* 0x000fc600007c4270 */
[----:B------:R1:W-:Y:S01]  /*ce50*/  @P5 STG.E desc[UR16][R46.64+0x200], R3 ;  /* 0x000200032e005986 */ /* 0x0003e2000c101910 */
[----:B------:R-:W-:Y:S01]  /*ce60*/  ISETP.GT.AND P5, PT, R4, 0x59, P0 ;  /* 0x000000590400780c */ /* 0x000fe200007a4270 */
[----:B0-----:R-:W-:Y:S02]  /*ce70*/  FMUL R9, R222, UR21 ;  /* 0x00000015de097c20 */ /* 0x001fe40008400000 */
[----:B------:R2:W-:Y:S04]  /*ce80*/  @P4 STG.E desc[UR16][R44.64+0x220], R7 ;  /* 0x000220072c004986 */ /* 0x0005e8000c101910 */
[----:B------:R-:W4:Y:S01]  /*ce90*/  LDL.LU R222, [R1+0xc8] ;  /* 0x0000c80001de7983 */ /* 0x000f220000300800 */
[----:B-1----:R-:W-:-:S03]  /*cea0*/  FMUL R3, R225, UR21 ;  /* 0x00000015e1037c20 */ /* 0x002fc60008400000 */
        /* <DEDUP_REMOVED lines=21> */
[----:B------:R-:W-:-:S03]  /*d000*/  ISETP.GT.AND P6, PT, R4, 0x68, P0 ;  /* 0x000000680400780c */ /* 0x000fc600007c4270 */
[----:B------:R1:W-:Y:S01]  /*d010*/  @P5 STG.E desc[UR16][R54.64+0x200], R5 ;  /* 0x0002000536005986 */ /* 0x0003e2000c101910 */
[----:B------:R-:W-:Y:S01]  /*d020*/  ISETP.GT.AND P5, PT, R4, 0x69, P0 ;  /* 0x000000690400780c */ /* 0x000fe200007a4270 */
[----:B0-----:R-:W-:Y:S01]  /*d030*/  FMUL R3, R217, UR21 ;  /* 0x00000015d9037c20 */ /* 0x001fe20008400000 */
[----:B------:R-:W-:Y:S01]  /*d040*/  FMUL R13, R216, UR21 ;  /* 0x00000015d80d7c20 */ /* 0x000fe20008400000 */
[----:B-1----:R-:W-:Y:S01]  /*d050*/  FMUL R7, R219, UR21 ;  /* 0x00000015db077c20 */ /* 0x002fe20008400000 */
[----:B------:R0:W-:Y:S01]  /*d060*/  @P4 STG.E desc[UR16][R52.64+0x220], R9 ;  /* 0x0002200934004986 */ /* 0x0001e2000c101910 */
[----:B------:R-:W-:-:S03]  /*d070*/  ISETP.GT.AND P4, PT, R4, 0x68, P2 ;  /* 0x000000680400780c */ /* 0x000fc60001784270 */
[----:B------:R1:W-:Y:S01]  /*d080*/  @P1 STG.E desc[UR16][R54.64+0x220], R3 ;  /* 0x0002200336001986 */ /* 0x0003e2000c101910 */
[----:B------:R-:W-:-:S03]  /*d090*/  ISETP.GT.AND P1, PT, R4, 0x69, P2 ;  /* 0x000000690400780c */ /* 0x000fc60001724270 */
[----:B------:R-:W-:Y:S01]  /*d0a0*/  @P6 STG.E desc[UR16][R56.64+0x200], R13 ;  /* 0x0002000d38006986 */ /* 0x000fe2000c101910 */
[----:B------:R-:W-:-:S03]  /*d0b0*/  ISETP.GT.AND P6, PT, R4, 0x70, P0 ;  /* 0x000000700400780c */ /* 0x000fc600007c4270 */
[----:B------:R-:W-:Y:S01]  /*d0c0*/  @P5 STG.E desc[UR16][R58.64+0x200], R7 ;  /* 0x000200073a005986 */ /* 0x000fe2000c101910 */
[----:B------:R-:W-:Y:S01]  /*d0d0*/  ISETP.GT.AND P5, PT, R4, 0x71, P0 ;  /* 0x000000710400780c */ /* 0x000fe200007a4270 */
[----:B------:R-:W-:Y:S01]  /*d0e0*/  FMUL R5, R218, UR21 ;  /* 0x00000015da057c20 */ /* 0x000fe20008400000 */
[----:B0-----:R-:W-:Y:S01]  /*d0f0*/  FMUL R9, R221, UR21 ;  /* 0x00000015dd097c20 */ /* 0x001fe20008400000 */
[----:B------:R-:W-:Y:S01]  /*d100*/  FMUL R11, R220, UR21 ;  /* 0x00000015dc0b7c20 */ /* 0x000fe20008400000 */
[----:B------:R-:W-:Y:S02]  /*d110*/  FMUL R15, R223, UR21 ;  /* 0x00000015df0f7c20 */ /* 0x000fe40008400000 */
[----:B------:R0:W-:Y:S01]  /*d120*/  @P4 STG.E desc[UR16][R56.64+0x220], R5 ;  /* 0x0002200538004986 */ /* 0x0001e2000c101910 */
[----:B------:R-:W-:-:S03]  /*d130*/  ISETP.GT.AND P4, PT, R4, 0x70, P2 ;  /* 0x000000700400780c */ /* 0x000fc60001784270 */
[----:B------:R3:W-:Y:S01]  /*d140*/  @P1 STG.E desc[UR16][R58.64+0x220], R9 ;  /* 0x000220093a001986 */ /* 0x0007e2000c101910 */
[----:B------:R-:W-:-:S03]  /*d150*/  ISETP.GT.AND P1, PT, R4, 0x78, P0 ;  /* 0x000000780400780c */ /* 0x000fc60000724270 */
[----:B------:R4:W-:Y:S01]  /*d160*/  @P6 STG.E desc[UR16][R62.64+0x200], R11 ;  /* 0x0002000b3e006986 */ /* 0x0009e2000c101910 */
[----:B------:R-:W-:-:S03]  /*d170*/  ISETP.GT.AND P0, PT, R4, 0x79, P0 ;  /* 0x000000790400780c */ /* 0x000fc60000704270 */
[----:B------:R2:W-:Y:S01]  /*d180*/  @P5 STG.E desc[UR16][R60.64+0x200], R15 ;  /* 0x0002000f3c005986 */ /* 0x0005e2000c101910 */
[C---:B------:R-:W-:Y:S02]  /*d190*/  ISETP.GT.AND P5, PT, R4.reuse, 0x71, P2 ;  /* 0x000000710400780c */ /* 0x040fe400017a4270 */
[C---:B------:R-:W-:Y:S02]  /*d1a0*/  ISETP.GT.AND P6, PT, R4.reuse, 0x78, P2 ;  /* 0x000000780400780c */ /* 0x040fe400017c4270 */
[----:B------:R-:W-:Y:S01]  /*d1b0*/  ISETP.GT.AND P2, PT, R4, 0x79, P2 ;  /* 0x000000790400780c */ /* 0x000fe20001744270 */
[----:B-1----:R-:W-:Y:S01]  /*d1c0*/  FMUL R3, R222, UR21 ;  /* 0x00000015de037c20 */ /* 0x002fe20008400000 */
[----:B0-----:R-:W-:-:S04]  /*d1d0*/  FMUL R5, R225, UR21 ;  /* 0x00000015e1057c20 */ /* 0x001fc80008400000 */
[----:B------:R0:W-:Y:S04]  /*d1e0*/  @P4 STG.E desc[UR16][R62.64+0x220], R3 ;  /* 0x000220033e004986 */ /* 0x0001e8000c101910 */
[----:B------:R0:W-:Y:S01]  /*d1f0*/  @P5 STG.E desc[UR16][R60.64+0x220], R5 ;  /* 0x000220053c005986 */ /* 0x0001e2000c101910 */
[----:B--2---:R-:W-:Y:S01]  /*d200*/  FMUL R7, R224, UR21 ;  /* 0x00000015e0077c20 */ /* 0x004fe20008400000 */
[----:B---3--:R-:W-:-:S04]  /*d210*/  FMUL R9, R227, UR21 ;  /* 0x00000015e3097c20 */ /* 0x008fc80008400000 */
[----:B------:R0:W-:Y:S01]  /*d220*/  @P1 STG.E desc[UR16][R66.64+0x200], R7 ;  /* 0x0002000742001986 */ /* 0x0001e2000c101910 */
[----:B----4-:R-:W-:-:S03]  /*d230*/  FMUL R11, R226, UR21 ;  /* 0x00000015e20b7c20 */ /* 0x010fc60008400000 */
[----:B------:R0:W-:Y:S01]  /*d240*/  @P0 STG.E desc[UR16][R64.64+0x200], R9 ;  /* 0x0002000940000986 */ /* 0x0001e2000c101910 */
[----:B------:R-:W-:-:S03]  /*d250*/  FMUL R13, R0, UR21 ;  /* 0x00000015000d7c20 */ /* 0x000fc60008400000 */
[----:B------:R0:W-:Y:S04]  /*d260*/  @P6 STG.E desc[UR16][R66.64+0x220], R11 ;  /* 0x0002200b42006986 */ /* 0x0001e8000c101910 */
[----:B------:R0:W-:Y:S02]  /*d270*/  @P2 STG.E desc[UR16][R64.64+0x220], R13 ;  /* 0x0002200d40002986 */ /* 0x0001e4000c101910 */
.L_x_279:
[----:B------:R-:W-:Y:S05]  /*d280*/  BSYNC B0 ;  /* 0x0000000000007941 */ /* 0x000fea0003800000 */
.L_x_27:
[----:B0-2---:R-:W2:Y:S04]  /*d290*/  LDL.LU R3, [R1+0x8c] ;  /* 0x00008c0001037983 */ /* 0x005ea80000300800 */
[----:B------:R-:W2:Y:S01]  /*d2a0*/  LDL.LU R2, [R1+0x90] ;  /* 0x0000900001027983 */ /* 0x000ea20000300800 */
[----:B------:R-:W-:Y:S01]  /*d2b0*/  ULDC UR6, c[0x0][0xc] ;  /* 0x0000030000067ab9 */ /* 0x000fe20000000800 */
[----:B------:R-:W-:Y:S01]  /*d2c0*/  ULDC UR7, c[0x0][0x10] ;  /* 0x0000040000077ab9 */ /* 0x000fe20000000800 */
[----:B------:R-:W2:Y:S01]  /*d2d0*/  LDC R5, c[0x0][0x14] ;  /* 0x00000500ff057b82 */ /* 0x000ea20000000800 */
[----:B------:R-:W-:Y:S01]  /*d2e0*/  UIMAD.WIDE.U32 UR6, UR6, UR7, URZ ;  /* 0x00000007060672a5 */ /* 0x000fe2000f8e003f */
[----:B------:R-:W-:Y:S01]  /*d2f0*/  PRMT R0, RZ, 0x7610, R0 ;  /* 0x00007610ff007816 */ /* 0x000fe20000000000 */
[----:B------:R-:W-:-:S04]  /*d300*/  UMOV UR23, 0xffffffff ;  /* 0xffffffff00177882 */ /* 0x000fc80000000000 */
[----:B--2---:R-:W-:-:S04]  /*d310*/  IMAD.WIDE.U32 R2, R5, UR6, R2 ;  /* 0x0000000605027c25 */ /* 0x004fc8000f8e0002 */
[----:B------:R-:W-:Y:S01]  /*d320*/  IMAD R5, R5, UR7, RZ ;  /* 0x0000000705057c24 */ /* 0x000fe2000f8e02ff */
[----:B------:R-:W-:Y:S01]  /*d330*/  ULDC.64 UR6, c[0x0][0x750] ;  /* 0x0001d40000067ab9 */ /* 0x000fe20000000a00 */
[----:B------:R-:W-:Y:S01]  /*d340*/  IMAD.MOV.U32 R18, RZ, RZ, R2 ;  /* 0x000000ffff127224 */ /* 0x000fe200078e0002 */
[----:B------:R-:W-:Y:S01]  /*d350*/  ISETP.GE.U32.AND P0, PT, R2, UR6, PT ;  /* 0x0000000602007c0c */ /* 0x000fe2000bf06070 */
[----:B------:R-:W-:Y:S01]  /*d360*/  IMAD.MOV.U32 R2, RZ, RZ, -0x1 ;  /* 0xffffffffff027424 */ /* 0x000fe200078e00ff */
[----:B------:R-:W-:-:S04]  /*d370*/  IADD3 R19, R3, R5, RZ ;  /* 0x0000000503137210 */ /* 0x000fc80007ffe0ff */
[----:B------:R-:W-:Y:S01]  /*d380*/  ISETP.GE.U32.AND.EX P0, PT, R19, UR7, PT, P0 ;  /* 0x0000000713007c0c */ /* 0x000fe2000bf06100 */
[----:B------:R0:W-:Y:S04]  /*d390*/  STL [R1+0x8c], R19 ;  /* 0x00008c1301007387 */ /* 0x0001e80000100800 */
[----:B------:R0:W-:Y:S04]  /*d3a0*/  STL [R1+0x90], R18 ;  /* 0x0000901201007387 */ /* 0x0001e80000100800 */
[----:B------:R0:W-:Y:S04]  /*d3b0*/  STL [R1+0x94], R2 ;  /* 0x0000940201007387 */ /* 0x0001e80000100800 */
[----:B------:R-:W-:Y:S05]  /*d3c0*/  @P0 BRA `(.L_x_280) ;  /* 0x0000000400700947 */ /* 0x000fea0003800000 */
[----:B------:R-:W2:Y:S01]  /*d3d0*/  S2R R14, SR_CTAID.X ;  /* 0x00000000000e7919 */ /* 0x000ea20000002500 */
[----:B------:R-:W1:Y:S01]  /*d3e0*/  LDC.64 R8, c[0x0][0x728] ;  /* 0x0001ca00ff087b82 */ /* 0x000e620000000a00 */
[----:B------:R-:W-:Y:S01]  /*d3f0*/  ULDC UR6, c[0x0][0x150] ;  /* 0x0000540000067ab9 */ /* 0x000fe20000000800 */
[----:B------:R-:W-:Y:S01]  /*d400*/  IMAD.MOV.U32 R6, RZ, RZ, R18 ;  /* 0x000000ffff067224 */ /* 0x000fe200078e0012 */
[----:B------:R-:W0:Y:S01]  /*d410*/  S2R R16, SR_CTAID.Y ;  /* 0x0000000000107919 */ /* 0x000e220000002600 */
[----:B------:R-:W-:-:S04]  /*d420*/  MOV R7, R19 ;  /* 0x0000001300077202 */ /* 0x000fc80000000f00 */
[----:B------:R-:W0:Y:S08]  /*d430*/  LDC R17, c[0x0][0x144] ;  /* 0x00005100ff117b82 */ /* 0x000e300000000800 */
[----:B---3--:R-:W3:Y:S08]  /*d440*/  LDC R10, c[0x0][0x730] ;  /* 0x0001cc00ff0a7b82 */ /* 0x008ef00000000800 */
[----:B------:R-:W0:Y:S01]  /*d450*/  LDC.64 R12, c[0x0][0x720] ;  /* 0x0001c800ff0c7b82 */ /* 0x000e220000000a00 */
[----:B-1----:R-:W-:-:S04]  /*d460*/  ISETP.NE.U32.AND P0, PT, R8, RZ, PT ;  /* 0x000000ff0800720c */ /* 0x002fc80003f05070 */
[----:B------:R-:W-:Y:S02]  /*d470*/  ISETP.NE.AND.EX P0, PT, R9, RZ, PT, P0 ;  /* 0x000000ff0900720c */ /* 0x000fe40003f05300 */
[----:B--2---:R-:W-:-:S05]  /*d480*/  I2FP.F32.U32 R0, R14 ;  /* 0x0000000e00007245 */ /* 0x004fca0000201000 */
[----:B------:R-:W-:-:S04]  /*d490*/  FMUL R0, R0, UR6 ;  /* 0x0000000600007c20 */ /* 0x000fc80008400000 */
[----:B------:R1:W2:Y:S02]  /*d4a0*/  F2I.U32.TRUNC.NTZ R15, R0 ;  /* 0x00000000000f7305 */ /* 0x0002a4000020f000 */
[----:B---3--:R-:W-:Y:S05]  /*d4b0*/  @!P0 BRA `(.L_x_281) ;  /* 0x0000000000288947 */ /* 0x008fea0003800000 */
[----:B-1----:R-:W1:Y:S02]  /*d4c0*/  LDC R0, c[0x0][0x734] ;  /* 0x0001cd00ff007b82 */ /* 0x002e640000000800 */
[----:B-1----:R-:W-:-:S05]  /*d4d0*/  IADD3 R7, P0, R18, R0, RZ ;  /* 0x0000000012077210 */ /* 0x002fca0007f1e0ff */
[----:B------:R-:W-:-:S04]  /*d4e0*/  IMAD.X R11, RZ, RZ, R19, P0 ;  /* 0x000000ffff0b7224 */ /* 0x000fc800000e0613 */
[----:B0-----:R-:W-:-:S04]  /*d4f0*/  IMAD.WIDE.U32 R2, R11, R8, RZ ;  /* 0x000000080b027225 */ /* 0x001fc800078e00ff */
[----:B------:R-:W-:-:S04]  /*d500*/  IMAD.WIDE.U32 R4, P0, R7, R9, R2 ;  /* 0x0000000907047225 */ /* 0x000fc80007800002 */
[----:B------:R-:W-:-:S04]  /*d510*/  IMAD.WIDE.U32 R2, R7, R8, RZ ;  /* 0x0000000807027225 */ /* 0x000fc800078e00ff */
[----:B------:R-:W-:Y:S01]  /*d520*/  IMAD.X R7, RZ, RZ, RZ, P0 ;  /* 0x000000ffff077224 */ /* 0x000fe200000e06ff */
[----:B------:R-:W-:Y:S01]  /*d530*/  IADD3 RZ, P0, R3, R4, RZ ;  /* 0x0000000403ff7210 */ /* 0x000fe20007f1e0ff */
[----:B------:R-:W-:-:S04]  /*d540*/  IMAD.MOV.U32 R6, RZ, RZ, R5 ;  /* 0x000000ffff067224 */ /* 0x000fc800078e0005 */
[----:B------:R-:W-:-:S08]  /*d550*/  IMAD.WIDE.U32.X R6, R11, R9, R6, P0 ;  /* 0x000000090b067225 */ /* 0x000fd000000e0406 */
.L_x_281:
[-CC-:B------:R-:W-:Y:S01]  /*d560*/  SHF.R.U64 R21, R6, R10.reuse, R7.reuse ;  /* 0x0000000a06157219 */ /* 0x180fe20000001207 */
[----:B------:R-:W3:Y:S01]  /*d570*/  LDC.64 R22, c[0x0][0x740] ;  /* 0x0001d000ff167b82 */ /* 0x000ee20000000a00 */
[----:B-1----:R-:W-:Y:S01]  /*d580*/  SHF.R.U32.HI R0, RZ, R10, R7 ;  /* 0x0000000aff007219 */ /* 0x002fe20000011607 */
[----:B0-----:R-:W-:Y:S01]  /*d590*/  IMAD.MOV.U32 R2, RZ, RZ, R18 ;  /* 0x000000ffff027224 */ /* 0x001fe200078e0012 */
[----:B------:R-:W-:Y:S01]  /*d5a0*/  IADD3 R5, P0, RZ, -R21, RZ ;  /* 0x80000015ff057210 */ /* 0x000fe20007f1e0ff */
[----:B--2---:R-:W-:Y:S01]  /*d5b0*/  IMAD.MOV R15, RZ, RZ, -R15 ;  /* 0x000000ffff0f7224 */ /* 0x004fe200078e0a0f */
[----:B------:R-:W-:Y:S01]  /*d5c0*/  ULDC UR6, c[0x0][0x154] ;  /* 0x0000550000067ab9 */ /* 0x000fe20000000800 */
[----:B------:R-:W-:Y:S01]  /*d5d0*/  IMAD.MOV.U32 R7, RZ, RZ, 0x1 ;  /* 0x00000001ff077424 */ /* 0x000fe200078e00ff */
[----:B------:R-:W-:Y:S01]  /*d5e0*/  IADD3.X R3, RZ, ~R0, RZ, P0, !PT ;  /* 0x80000000ff037210 */ /* 0x000fe200007fe4ff */
[----:B------:R-:W0:Y:S01]  /*d5f0*/  LDC R4, c[0x0][0x718] ;  /* 0x0001c600ff047b82 */ /* 0x000e220000000800 */
[----:B------:R-:W-:-:S03]  /*d600*/  IMAD R18, R17, R15, R14 ;  /* 0x0000000f11127224 */ /* 0x000fc600078e020e */
[-C--:B------:R-:W-:Y:S02]  /*d610*/  IMAD R0, R3, R12.reuse, RZ ;  /* 0x0000000c03007224 */ /* 0x080fe400078e02ff */
[----:B------:R-:W-:Y:S02]  /*d620*/  IMAD.MOV.U32 R3, RZ, RZ, R19 ;  /* 0x000000ffff037224 */ /* 0x000fe400078e0013 */
[----:B------:R-:W1:Y:S01]  /*d630*/  LDC R6, c[0x0][0x708] ;  /* 0x0001c200ff067b82 */ /* 0x000e620000000800 */
[----:B------:R-:W-:-:S04]  /*d640*/  IMAD.WIDE.U32 R2, R5, R12, R2 ;  /* 0x0000000c05027225 */ /* 0x000fc800078e0002 */
[----:B------:R-:W-:Y:S01]  /*d650*/  IMAD R5, R5, R13, R0 ;  /* 0x0000000d05057224 */ /* 0x000fe200078e0200 */
[----:B------:R-:W-:Y:S02]  /*d660*/  I2FP.F32.U32 R0, R16 ;  /* 0x0000001000007245 */ /* 0x000fe40000201000 */
[----:B------:R-:W2:Y:S01]  /*d670*/  LDC R20, c[0x0][0x758] ;  /* 0x0001d600ff147b82 */ /* 0x000ea20000000800 */
[----:B---3--:R-:W-:Y:S02]  /*d680*/  ISETP.NE.U32.AND P0, PT, R22, RZ, PT ;  /* 0x000000ff1600720c */ /* 0x008fe40003f05070 */
[----:B------:R-:W-:Y:S01]  /*d690*/  IADD3 R3, R3, R5, RZ ;  /* 0x0000000503037210 */ /* 0x000fe20007ffe0ff */
[----:B------:R-:W-:Y:S01]  /*d6a0*/  FMUL R0, R0, UR6 ;  /* 0x0000000600007c20 */ /* 0x000fe20008400000 */
[----:B------:R-:W-:Y:S01]  /*d6b0*/  ISETP.NE.AND.EX P0, PT, R23, RZ, PT, P0 ;  /* 0x000000ff1700720c */ /* 0x000fe20003f05300 */
[----:B------:R-:W-:Y:S02]  /*d6c0*/  IMAD.MOV.U32 R5, RZ, RZ, -0x1 ;  /* 0xffffffffff057424 */ /* 0x000fe400078e00ff */
[----:B------:R-:W3:Y:S01]  /*d6d0*/  LDC R13, c[0x0][0x148] ;  /* 0x00005200ff0d7b82 */ /* 0x000ee20000000800 */
[-CC-:B0-----:R-:W-:Y:S01]  /*d6e0*/  SHF.R.U64 R10, R2, R4.reuse, R3.reuse ;  /* 0x00000004020a7219 */ /* 0x181fe20000001203 */
[----:B------:R0:W0:Y:S01]  /*d6f0*/  F2I.U32.TRUNC.NTZ R12, R0 ;  /* 0x00000000000c7305 */ /* 0x000022000020f000 */
[----:B------:R-:W-:-:S05]  /*d700*/  SHF.R.U32.HI R3, RZ, R4, R3 ;  /* 0x00000004ff037219 */ /* 0x000fca0000011603 */
[----:B------:R-:W0:Y:S01]  /*d710*/  LDC R14, c[0x0][0x700] ;  /* 0x0001c000ff0e7b82 */ /* 0x000e220000000800 */
[-CC-:B-1----:R-:W-:Y:S02]  /*d720*/  SHF.R.U64 R8, R10, R6.reuse, R3.reuse ;  /* 0x000000060a087219 */ /* 0x182fe40000001203 */
[----:B------:R-:W-:-:S05]  /*d730*/  SHF.R.U32.HI R3, RZ, R6, R3 ;  /* 0x00000006ff037219 */ /* 0x000fca0000011603 */
[----:B------:R-:W1:Y:S01]  /*d740*/  LDC R15, c[0x0][0x748] ;  /* 0x0001d200ff0f7b82 */ /* 0x000e620000000800 */
[-CC-:B--2---:R-:W-:Y:S02]  /*d750*/  SHF.R.U64 R11, R8, R20.reuse, R3.reuse ;  /* 0x00000014080b7219 */ /* 0x184fe40000001203 */
[-C--:B------:R-:W-:Y:S02]  /*d760*/  SHF.L.U32 R5, R5, R20.reuse, RZ ;  /* 0x0000001405057219 */ /* 0x080fe400000006ff */
[-C--:B------:R-:W-:Y:S01]  /*d770*/  SHF.R.U32.HI R3, RZ, R20.reuse, R3 ;  /* 0x00000014ff037219 */ /* 0x080fe20000011603 */
[----:B------:R-:W-:Y:S01]  /*d780*/  IMAD.MOV.U32 R2, RZ, RZ, R11 ;  /* 0x000000ffff027224 */ /* 0x000fe200078e000b */
[----:B------:R-:W-:Y:S01]  /*d790*/  SHF.L.U32 R20, R7, R20, RZ ;  /* 0x0000001407147219 */ /* 0x000fe200000006ff */
[----:B------:R-:W2:Y:S01]  /*d7a0*/  LDC R17, c[0x0][0x738] ;  /* 0x0001ce00ff117b82 */ /* 0x000ea20000000800 */
[----:B------:R-:W-:-:S07]  /*d7b0*/  LOP3.LUT R101, RZ, R5, RZ, 0x33, !PT ;  /* 0x00000005ff657212 */ /* 0x000fce00078e33ff */
[----:B------:R-:W0:Y:S01]  /*d7c0*/  LDC R19, c[0x0][0x710] ;  /* 0x0001c400ff137b82 */ /* 0x000e220000000800 */
[----:B------:R-:W-:Y:S05]  /*d7d0*/  @!P0 BRA `(.L_x_282) ;  /* 0x0000000000288947 */ /* 0x000fea0003800000 */
[----:B0-----:R-:W0:Y:S02]  /*d7e0*/  LDC R0, c[0x0][0x74c] ;  /* 0x0001d300ff007b82 */ /* 0x001e240000000800 */
[----:B0-----:R-:W-:-:S04]  /*d7f0*/  IADD3 R7, P0, R11, R0, RZ ;  /* 0x000000000b077210 */ /* 0x001fc80007f1e0ff */
        /* <DEDUP_REMOVED lines=8> */
.L_x_282:
[----:B01----:R-:W-:Y:S01]  /*d880*/  SHF.R.U64 R0, R2, R15, R3 ;  /* 0x0000000f02007219 */ /* 0x003fe20000001203 */
[----:B------:R-:W-:Y:S01]  /*d890*/  IMAD.MOV R12, RZ, RZ, -R12 ;  /* 0x000000ffff0c7224 */ /* 0x000fe200078e0a0c */
[----:B------:R-:W-:Y:S02]  /*d8a0*/  LOP3.LUT R101, R8, R101, RZ, 0xc0, !PT ;  /* 0x0000006508657212 */ /* 0x000fe400078ec0ff */
[----:B------:R-:W-:Y:S01]  /*d8b0*/  IADD3 R3, R14, -0x1, RZ ;  /* 0xffffffff0e037810 */ /* 0x000fe20007ffe0ff */
[----:B------:R-:W-:Y:S01]  /*d8c0*/  IMAD.MOV R2, RZ, RZ, -R0 ;  /* 0x000000ffff027224 */ /* 0x000fe200078e0a00 */
[----:B------:R-:W-:Y:S01]  /*d8d0*/  R2UR UR23, R21 ;  /* 0x00000000151772ca */ /* 0x000fe200000e0000 */
[----:B------:R-:W-:Y:S01]  /*d8e0*/  IMAD R101, R20, R0, R101 ;  /* 0x0000000014657224 */ /* 0x000fe200078e0265 */
[----:B------:R-:W-:Y:S01]  /*d8f0*/  LOP3.LUT R3, R10, R3, RZ, 0xc0, !PT ;  /* 0x000000030a037212 */ /* 0x000fe200078ec0ff */
[----:B---3--:R-:W-:Y:S02]  /*d900*/  @P3 IMAD R18, R13, R12, R16 ;  /* 0x0000000c0d123224 */ /* 0x008fe400078e0210 */
[----:B--2---:R-:W-:-:S02]  /*d910*/  IMAD R0, R2, R17, R11 ;  /* 0x0000001102007224 */ /* 0x004fc400078e020b */
[----:B------:R-:W-:Y:S02]  /*d920*/  IMAD R101, R101, R19, R18 ;  /* 0x0000001365657224 */ /* 0x000fe400078e0212 */
[----:B------:R-:W-:Y:S02]  /*d930*/  IMAD R0, R0, R14, R3 ;  /* 0x0000000e00007224 */ /* 0x000fe400078e0203 */
[----:B------:R-:W-:-:S03]  /*d940*/  IMAD.MOV.U32 R2, RZ, RZ, 0x1 ;  /* 0x00000001ff027424 */ /* 0x000fc600078e00ff */
[----:B------:R-:W-:Y:S02]  /*d950*/  SEL R3, R0, R101, !P3 ;  /* 0x0000006500037207 */ /* 0x000fe40005800000 */
[----:B------:R-:W-:Y:S02]  /*d960*/  SEL R101, R101, R0, !P3 ;  /* 0x0000000065657207 */ /* 0x000fe40005800000 */
[----:B------:R-:W-:Y:S01]  /*d970*/  PRMT R0, R2, 0x7610, R0 ;  /* 0x0000761002007816 */ /* 0x000fe20000000000 */
[----:B------:R2:W-:Y:S06]  /*d980*/  STL [R1+0x94], R3 ;  /* 0x0000940301007387 */ /* 0x0005ec0000100800 */
.L_x_280:
[----:B------:R0:W-:Y:S01]  /*d990*/  STL [R1+0xe0], R101 ;  /* 0x0000e06501007387 */ /* 0x0001e20000100800 */
[----:B------:R-:W-:-:S13]  /*d9a0*/  LOP3.LUT P0, RZ, R0, 0xff, RZ, 0xc0, !PT ;  /* 0x000000ff00ff7812 */ /* 0x000fda000780c0ff */
[----:B0-----:R-:W-:Y:S05]  /*d9b0*/  @P0 BRA `(.L_x_283) ;  /* 0xffffff3800680947 */ /* 0x001fea000383ffff */
[----:B------:R-:W-:Y:S05]  /*d9c0*/  EXIT ;  /* 0x000000000000794d */ /* 0x000fea0003800000 */
.L_x_7:
[----:B------:R-:W2:Y:S01]  /*d9d0*/  LDL R22, [R1+0x90] ;  /* 0x0000900001167983 */ /* 0x000ea20000100800 */
[----:B------:R-:W-:-:S03]  /*d9e0*/  ULDC.64 UR4, c[0x0][0x750] ;  /* 0x0001d40000047ab9 */ /* 0x000fc60000000a00 */
[----:B0-----:R-:W3:Y:S01]  /*d9f0*/  LDL R23, [R1+0x8c] ;  /* 0x00008c0001177983 */ /* 0x001ee20000100800 */
[----:B------:R-:W-:Y:S01]  /*da00*/  PRMT R4, RZ, 0x7610, R4 ;  /* 0x00007610ff047816 */ /* 0x000fe20000000004 */
[----:B------:R-:W-:Y:S01]  /*da10*/  IMAD.MOV.U32 R5, RZ, RZ, -0x1 ;  /* 0xffffffffff057424 */ /* 0x000fe200078e00ff */
[----:B------:R-:W-:Y:S01]  /*da20*/  MOV R7, 0xffffffff ;  /* 0xffffffff00077802 */ /* 0x000fe20000000f00 */
[----:B------:R-:W-:Y:S01]  /*da30*/  IMAD.MOV.U32 R6, RZ, RZ, -0x1 ;  /* 0xffffffffff067424 */ /* 0x000fe200078e00ff */
[----:B--2---:R-:W-:-:S04]  /*da40*/  ISETP.GE.U32.AND P0, PT, R22, UR4, PT ;  /* 0x0000000416007c0c */ /* 0x004fc8000bf06070 */
[----:B---3--:R-:W-:-:S13]  /*da50*/  ISETP.GE.U32.AND.EX P0, PT, R23, UR5, PT, P0 ;  /* 0x0000000517007c0c */ /* 0x008fda000bf06100 */
[----:B------:R-:W-:Y:S05]  /*da60*/  @P0 BRA `(.L_x_284) ;  /* 0x00000004002c0947 */ /* 0x000fea0003800000 */
[----:B------:R-:W0:Y:S01]  /*da70*/  LDC.64 R14, c[0x0][0x728] ;  /* 0x0001ca00ff0e7b82 */ /* 0x000e220000000a00 */
[----:B------:R-:W-:Y:S02]  /*da80*/  IMAD.MOV.U32 R8, RZ, RZ, R22 ;  /* 0x000000ffff087224 */ /* 0x000fe400078e0016 */
[----:B------:R-:W-:-:S05]  /*da90*/  IMAD.MOV.U32 R9, RZ, RZ, R23 ;  /* 0x000000ffff097224 */ /* 0x000fca00078e0017 */
[----:B------:R-:W1:Y:S08]  /*daa0*/  LDC R10, c[0x0][0x730] ;  /* 0x0001cc00ff0a7b82 */ /* 0x000e700000000800 */
[----:B------:R-:W2:Y:S01]  /*dab0*/  LDC.64 R16, c[0x0][0x720] ;  /* 0x0001c800ff107b82 */ /* 0x000ea20000000a00 */
[----:B0-----:R-:W-:-:S04]  /*dac0*/  ISETP.NE.U32.AND P0, PT, R14, RZ, PT ;  /* 0x000000ff0e00720c */ /* 0x001fc80003f05070 */
[----:B------:R-:W-:-:S13]  /*dad0*/  ISETP.NE.AND.EX P0, PT, R15, RZ, PT, P0 ;  /* 0x000000ff0f00720c */ /* 0x000fda0003f05300 */
[----:B-12---:R-:W-:Y:S05]  /*dae0*/  @!P0 BRA `(.L_x_285) ;  /* 0x0000000000288947 */ /* 0x006fea0003800000 */
[----:B------:R-:W0:Y:S02]  /*daf0*/  LDC R4, c[0x0][0x734] ;  /* 0x0001cd00ff047b82 */ /* 0x000e240000000800 */
        /* <DEDUP_REMOVED lines=9> */
.L_x_285:
[----:B------:R-:W0:Y:S01]  /*db90*/  LDC.64 R20, c[0x0][0x740] ;  /* 0x0001d000ff147b82 */ /* 0x000e220000000a00 */
[-CC-:B------:R-:W-:Y:S02]  /*dba0*/  SHF.R.U64 R14, R8, R10.reuse, R9.reuse ;  /* 0x0000000a080e7219 */ /* 0x180fe40000001209 */
[----:B------:R-:W-:Y:S02]  /*dbb0*/  SHF.R.U32.HI R4, RZ, R10, R9 ;  /* 0x0000000aff047219 */ /* 0x000fe40000011609 */
[----:B------:R-:W-:-:S03]  /*dbc0*/  IADD3 R7, P0, RZ, -R14, RZ ;  /* 0x8000000eff077210 */ /* 0x000fc60007f1e0ff */
[----:B------:R-:W1:Y:S02]  /*dbd0*/  LDC R8, c[0x0][0x718] ;  /* 0x0001c600ff087b82 */ /* 0x000e640000000800 */
[----:B------:R-:W-:Y:S01]  /*dbe0*/  IMAD.X R5, RZ, RZ, ~R4, P0 ;  /* 0x000000ffff057224 */ /* 0x000fe200000e0e04 */
[----:B------:R-:W-:-:S03]  /*dbf0*/  MOV R4, R22 ;  /* 0x0000001600047202 */ /* 0x000fc60000000f00 */
[-C--:B------:R-:W-:Y:S02]  /*dc00*/  IMAD R6, R5, R16.reuse, RZ ;  /* 0x0000001005067224 */ /* 0x080fe400078e02ff */
[----:B------:R-:W2:Y:S01]  /*dc10*/  LDC R18, c[0x0][0x708] ;  /* 0x0001c200ff127b82 */ /* 0x000ea20000000800 */
[----:B------:R-:W-:Y:S02]  /*dc20*/  IMAD.MOV.U32 R5, RZ, RZ, R23 ;  /* 0x000000ffff057224 */ /* 0x000fe400078e0017 */
[----:B------:R-:W-:-:S05]  /*dc30*/  IMAD.WIDE.U32 R4, R7, R16, R4 ;  /* 0x0000001007047225 */ /* 0x000fca00078e0004 */
[----:B------:R-:W3:Y:S01]  /*dc40*/  LDC R19, c[0x0][0x758] ;  /* 0x0001d600ff137b82 */ /* 0x000ee20000000800 */
[----:B------:R-:W-:Y:S01]  /*dc50*/  IMAD R7, R7, R17, R6 ;  /* 0x0000001107077224 */ /* 0x000fe200078e0206 */
[----:B0-----:R-:W-:Y:S01]  /*dc60*/  ISETP.NE.U32.AND P0, PT, R20, RZ, PT ;  /* 0x000000ff1400720c */ /* 0x001fe20003f05070 */
[----:B------:R-:W-:Y:S02]  /*dc70*/  IMAD.MOV.U32 R6, RZ, RZ, -0x1 ;  /* 0xffffffffff067424 */ /* 0x000fe400078e00ff */
[----:B------:R-:W-:Y:S01]  /*dc80*/  IMAD.IADD R5, R5, 0x1, R7 ;  /* 0x0000000105057824 */ /* 0x000fe200078e0207 */
[----:B------:R-:W-:Y:S02]  /*dc90*/  ISETP.NE.AND.EX P0, PT, R21, RZ, PT, P0 ;  /* 0x000000ff1500720c */ /* 0x000fe40003f05300 */
[----:B------:R-:W0:Y:S02]  /*dca0*/  LDC R17, c[0x0][0x700] ;  /* 0x0001c000ff117b82 */ /* 0x000e240000000800 */
[----:B-1----:R-:W-:-:S02]  /*dcb0*/  SHF.R.U64 R10, R4, R8, R5 ;  /* 0x00000008040a7219 */ /* 0x002fc40000001205 */
[----:B------:R-:W-:-:S04]  /*dcc0*/  SHF.R.U32.HI R5, RZ, R8, R5 ;  /* 0x00000008ff057219 */ /* 0x000fc80000011605 */
[----:B------:R-:W1:Y:S01]  /*dcd0*/  LDC R22, c[0x0][0x748] ;  /* 0x0001d200ff167b82 */ /* 0x000e620000000800 */
[-CC-:B--2---:R-:W-:Y:S02]  /*dce0*/  SHF.R.U64 R15, R10, R18.reuse, R5.reuse ;  /* 0x000000120a0f7219 */ /* 0x184fe40000001205 */
[----:B------:R-:W-:Y:S02]  /*dcf0*/  SHF.R.U32.HI R4, RZ, R18, R5 ;  /* 0x00000012ff047219 */ /* 0x000fe40000011605 */
[----:B------:R-:W-:-:S03]  /*dd00*/  MOV R18, 0x1 ;  /* 0x0000000100127802 */ /* 0x000fc60000000f00 */
[----:B------:R-:W2:Y:S01]  /*dd10*/  LDC R23, c[0x0][0x738] ;  /* 0x0001ce00ff177b82 */ /* 0x000ea20000000800 */
[-CC-:B---3--:R-:W-:Y:S02]  /*dd20*/  SHF.R.U64 R16, R15, R19.reuse, R4.reuse ;  /* 0x000000130f107219 */ /* 0x188fe40000001204 */
[-C--:B------:R-:W-:Y:S02]  /*dd30*/  SHF.L.U32 R6, R6, R19.reuse, RZ ;  /* 0x0000001306067219 */ /* 0x080fe400000006ff */
[----:B------:R-:W-:Y:S01]  /*dd40*/  SHF.R.U32.HI R5, RZ, R19, R4 ;  /* 0x00000013ff057219 */ /* 0x000fe20000011604 */
[----:B------:R-:W-:Y:S01]  /*dd50*/  IMAD.MOV.U32 R4, RZ, RZ, R16 ;  /* 0x000000ffff047224 */ /* 0x000fe200078e0010 */
[----:B------:R-:W-:Y:S01]  /*dd60*/  LOP3.LUT R24, RZ, R6, RZ, 0x33, !PT ;  /* 0x00000006ff187212 */ /* 0x000fe200078e33ff */
[----:B------:R-:W3:Y:S01]  /*dd70*/  LDC R25, c[0x0][0x710] ;  /* 0x0001c400ff197b82 */ /* 0x000ee20000000800 */
[----:B------:R-:W-:Y:S05]  /*dd80*/  @!P0 BRA `(.L_x_286) ;  /* 0x0000000000288947 */ /* 0x000fea0003800000 */
[----:B------:R-:W4:Y:S02]  /*dd90*/  LDC R9, c[0x0][0x74c] ;  /* 0x0001d300ff097b82 */ /* 0x000f240000000800 */
[----:B----4-:R-:W-:-:S05]  /*dda0*/  IADD3 R9, P0, R16, R9, RZ ;  /* 0x0000000910097210 */ /* 0x010fca0007f1e0ff */
        /* <DEDUP_REMOVED lines=8> */
.L_x_286:
[----:B-1----:R-:W-:Y:S01]  /*de30*/  SHF.R.U64 R4, R4, R22, R5 ;  /* 0x0000001604047219 */ /* 0x002fe20000001205 */
[----:B0-----:R-:W-:Y:S01]  /*de40*/  VIADD R7, R17, 0xffffffff ;  /* 0xffffffff11077836 */ /* 0x001fe20000000000 */
[----:B------:R-:W-:Y:S01]  /*de50*/  SHF.L.U32 R18, R18, R19, RZ ;  /* 0x0000001312127219 */ /* 0x000fe200000006ff */
[----:B------:R-:W-:Y:S01]  /*de60*/  @P3 IMAD R0, R11, R12, R2 ;  /* 0x0000000c0b003224 */ /* 0x000fe200078e0202 */
[----:B------:R-:W-:Y:S01]  /*de70*/  LOP3.LUT R3, R15, R24, RZ, 0xc0, !PT ;  /* 0x000000180f037212 */ /* 0x000fe200078ec0ff */
[----:B------:R-:W-:Y:S01]  /*de80*/  IMAD.MOV R5, RZ, RZ, -R4 ;  /* 0x000000ffff057224 */ /* 0x000fe200078e0a04 */
[----:B------:R-:W-:Y:S02]  /*de90*/  LOP3.LUT R7, R10, R7, RZ, 0xc0, !PT ;  /* 0x000000070a077212 */ /* 0x000fe400078ec0ff */
[----:B------:R-:W-:Y:S01]  /*dea0*/  MOV R6, R14 ;  /* 0x0000000e00067202 */ /* 0x000fe20000000f00 */
[----:B------:R-:W-:Y:S02]  /*deb0*/  IMAD R3, R18, R4, R3 ;  /* 0x0000000412037224 */ /* 0x000fe400078e0203 */
[----:B--2---:R-:W-:-:S02]  /*dec0*/  IMAD R2, R5, R23, R16 ;  /* 0x0000001705027224 */ /* 0x004fc400078e0210 */
[----:B---3--:R-:W-:Y:S02]  /*ded0*/  IMAD R0, R3, R25, R0 ;  /* 0x0000001903007224 */ /* 0x008fe400078e0200 */
[----:B------:R-:W-:Y:S02]  /*dee0*/  IMAD R5, R2, R17, R7 ;  /* 0x0000001102057224 */ /* 0x000fe400078e0207 */
[----:B------:R-:W-:-:S03]  /*def0*/  IMAD.MOV.U32 R4, RZ, RZ, 0x1 ;  /* 0x00000001ff047424 */ /* 0x000fc600078e00ff */
[----:B------:R-:W-:Y:S02]  /*df00*/  SEL R7, R5, R0, !P3 ;  /* 0x0000000005077207 */ /* 0x000fe40005800000 */
[----:B------:R-:W-:-:S07]  /*df10*/  SEL R5, R0, R5, !P3 ;  /* 0x0000000500057207 */ /* 0x000fce0005800000 */
.L_x_284:
[----:B------:R-:W-:-:S08]  /*df20*/  NOP ;  /* 0x0000000000007918 */ /* 0x000fd00000000000 */
[----:B------:R-:W0:-:S00]  /*df30*/  USETMAXREG.DEALLOC.CTAPOOL 0x28 ;  /* 0x00000028000079c8 */ /* 0x000e0000080e0500 */
[----:B------:R-:W-:-:S13]  /*df40*/  ISETP.NE.AND P0, PT, RZ, UR8, PT ;  /* 0x00000008ff007c0c */ /* 0x000fda000bf05270 */
[----:B------:R-:W-:Y:S05]  /*df50*/  @P0 EXIT ;  /* 0x000000000000094d */ /* 0x000fea0003800000 */
[----:B0-----:R-:W-:Y:S01]  /*df60*/  LOP3.LUT P0, RZ, R4, 0xff, RZ, 0xc0, !PT ;  /* 0x000000ff04ff7812 */ /* 0x001fe2000780c0ff */
[----:B------:R-:W-:Y:S02]  /*df70*/  IMAD.MOV.U32 R0, RZ, RZ, 0x1 ;  /* 0x00000001ff007424 */ /* 0x000fe400078e00ff */
[----:B------:R-:W-:-:S10]  /*df80*/  IMAD.MOV.U32 R8, RZ, RZ, RZ ;  /* 0x000000ffff087224 */ /* 0x000fd400078e00ff */
[----:B------:R-:W-:Y:S05]  /*df90*/  @!P0 BRA `(.L_x_287) ;  /* 0x0000000c00988947 */ /* 0x000fea0003800000 */
[----:B------:R-:W0:Y:S01]  /*dfa0*/  S2UR UR4, SR_CgaCtaId ;  /* 0x00000000000479c3 */ /* 0x000e220000008800 */
[----:B------:R-:W-:Y:S01]  /*dfb0*/  ULDC UR5, c[0x0][0x28c] ;  /* 0x0000a30000057ab9 */ /* 0x000fe20000000800 */
[----:B------:R-:W-:Y:S01]  /*dfc0*/  ULDC UR15, c[0x0][0x758] ;  /* 0x0001d600000f7ab9 */ /* 0x000fe20000000800 */
[----:B------:R-:W-:Y:S01]  /*dfd0*/  UMOV UR8, 0xffffffff ;  /* 0xffffffff00087882 */ /* 0x000fe20000000000 */
[----:B------:R-:W-:Y:S01]  /*dfe0*/  UIADD3 UR9, UR5, 0x7f, URZ ;  /* 0x0000007f05097890 */ /* 0x000fe2000fffe03f */
[----:B------:R-:W-:Y:S01]  /*dff0*/  BSSY B0, `(.L_x_287) ;  /* 0x00000e0000007945 */ /* 0x000fe20003800000 */
[----:B------:R-:W-:Y:S01]  /*e000*/  UMOV UR10, 0x1 ;  /* 0x00000001000a7882 */ /* 0x000fe20000000000 */
[----:B------:R-:W-:Y:S01]  /*e010*/  USHF.L.U32 UR23, UR8, UR15, URZ ;  /* 0x0000000f08177299 */ /* 0x000fe2000800063f */
[----:B------:R-:W-:Y:S01]  /*e020*/  IMAD.MOV.U32 R9, RZ, RZ, 0x1 ;  /* 0x00000001ff097424 */ /* 0x000fe200078e00ff */
[----:B------:R-:W-:Y:S01]  /*e030*/  ULDC UR7, c[0x0][0x700] ;  /* 0x0001c00000077ab9 */ /* 0x000fe20000000800 */
[----:B------:R-:W-:Y:S01]  /*e040*/  USHF.L.U32 UR15, UR10, UR15, URZ ;  /* 0x0000000f0a0f7299 */ /* 0x000fe2000800063f */
[----:B------:R-:W-:Y:S01]  /*e050*/  MOV R0, 0x1 ;  /* 0x0000000100007802 */ /* 0x000fe20000000f00 */
[----:B------:R-:W-:Y:S01]  /*e060*/  USHF.R.S32.HI UR10, URZ, 0x1f, UR9 ;  /* 0x0000001f3f0a7899 */ /* 0x000fe20008011409 */
[----:B------:R-:W-:Y:S01]  /*e070*/  IMAD.MOV.U32 R8, RZ, RZ, RZ ;  /* 0x000000ffff087224 */ /* 0x000fe200078e00ff */
[----:B------:R-:W-:Y:S01]  /*e080*/  ULDC UR6, c[0x0][0xc] ;  /* 0x0000030000067ab9 */ /* 0x000fe20000000800 */
[----:B------:R-:W-:-:S02]  /*e090*/  UIADD3 UR5, UR7, -0x1, URZ ;  /* 0xffffffff07057890 */ /* 0x000fc4000fffe03f */
[----:B------:R-:W-:Y:S01]  /*e0a0*/  ULEA.HI UR10, UR10, UR9, URZ, 0x7 ;  /* 0x000000090a0a7291 */ /* 0x000fe2000f8f383f */
[----:B------:R-:W-:Y:S01]  /*e0b0*/  ULDC UR7, c[0x0][0x10] ;  /* 0x0000040000077ab9 */ /* 0x000fe20000000800 */
[----:B------:R-:W-:Y:S01]  /*e0c0*/  ULDC UR8, c[0x0][0x14] ;  /* 0x0000050000087ab9 */ /* 0x000fe20000000800 */
[----:B------:R-:W-:Y:S02]  /*e0d0*/  UIMAD.WIDE.U32 UR6, UR6, UR7, URZ ;  /* 0x00000007060672a5 */ /* 0x000fe4000f8e003f */
[----:B------:R-:W-:Y:S02]  /*e0e0*/  USHF.R.S32.HI UR22, URZ, 0x7, UR10 ;  /* 0x000000073f167899 */ /* 0x000fe4000801140a */
[----:B0-----:R-:W-:Y:S02]  /*e0f0*/  USHF.L.U32 UR21, UR4, 0x6, URZ ;  /* 0x0000000604157899 */ /* 0x001fe4000800063f */
[----:B------:R-:W-:Y:S02]  /*e100*/  UIMAD.WIDE.U32 UR34, UR6, UR8, URZ ;  /* 0x00000008062272a5 */ /* 0x000fe4000f8e003f */
[----:B------:R-:W-:-:S02]  /*e110*/  UIMAD UR29, UR7, UR8, URZ ;  /* 0x00000008071d72a4 */ /* 0x000fc4000f8e023f */
[----:B------:R-:W-:Y:S02]  /*e120*/  ULOP3.LUT UR36, UR14, 0x2, URZ, 0xfc, !UPT ;  /* 0x000000020e247892 */ /* 0x000fe4000f8efc3f */
[----:B------:R-:W-:Y:S02]  /*e130*/  USHF.L.U32 UR4, UR4, 0xd, URZ ;  /* 0x0000000d04047899 */ /* 0x000fe4000800063f */
[----:B------:R-:W-:Y:S02]  /*e140*/  ULOP3.LUT UR21, UR21, 0x40, URZ, 0xc0, !UPT ;  /* 0x0000004015157892 */ /* 0x000fe4000f8ec03f */
[----:B------:R-:W-:Y:S02]  /*e150*/  ULOP3.LUT UR23, URZ, UR23, URZ, 0x33, !UPT ;  /* 0x000000173f177292 */ /* 0x000fe4000f8e333f */
[----:B------:R-:W-:Y:S02]  /*e160*/  UIADD3 UR29, UR35, UR29, URZ ;  /* 0x0000001d231d7290 */ /* 0x000fe4000fffe03f */
[----:B------:R-:W-:Y:S01]  /*e170*/  UIADD3 UR42, UR22, 0x1, URZ ;  /* 0x00000001162a7890 */ /* 0x000fe2000fffe03f */
[----:B------:R-:W-:-:S11]  /*e180*/  ULDC.64 UR38, c[0x0][0x198] ;  /* 0x0000660000267ab9 */ /* 0x000fd60000000a00 */
.L_x_298:
[----:B------:R-:W-:-:S03]  /*e190*/  UMOV UR6, 0xffffffff ;  /* 0xffffffff00067882 */ /* 0x000fc60000000000 */
[----:B------:R-:W-:Y:S05]  /*e1a0*/  BRA.DIV UR6, `(.L_x_288) ;  /* 0x0000001206387947 */ /* 0x000fea000b800000 */
[----:B------:R-:W-:-:S13]  /*e1b0*/  ELECT P0, URZ, PT ;  /* 0x00000000003f782f */ /* 0x000fda0003800000 */
.L_x_311:
[----:B------:R-:W0:Y:S01]  /*e1c0*/  LDC R2, c[0x0][0x28c] ;  /* 0x0000a300ff027b82 */ /* 0x000e220000000800 */
[----:B------:R-:W-:Y:S01]  /*e1d0*/  BSSY B1, `(.L_x_289) ;  /* 0x0000049000017945 */ /* 0x000fe20003800000 */
[----:B0-----:R-:W-:-:S13]  /*e1e0*/  ISETP.LT.OR P0, PT, R2, 0x1, !P0 ;  /* 0x000000010200780c */ /* 0x001fda0004701670 */
[----:B------:R-:W-:Y:S05]  /*e1f0*/  @P0 BRA `(.L_x_290) ;  /* 0x0000000400180947 */ /* 0x000fea0003800000 */
[----:B------:R-:W-:Y:S01]  /*e200*/  LEA R7, R7, UR21, 0x7 ;  /* 0x0000001507077c11 */ /* 0x000fe2000f8e38ff */
[C---:B------:R-:W-:Y:S01]  /*e210*/  IMAD.SHL.U32 R17, R5.reuse, 0x4, RZ ;  /* 0x0000000405117824 */ /* 0x040fe200078e00ff */
[----:B------:R-:W-:Y:S01]  /*e220*/  MOV R13, RZ ;  /* 0x000000ff000d7202 */ /* 0x000fe20000000f00 */
[----:B------:R-:W-:Y:S01]  /*e230*/  IMAD.SHL.U32 R10, R5, 0x100, RZ ;  /* 0x00000100050a7824 */ /* 0x000fe200078e00ff */
[----:B------:R-:W-:Y:S01]  /*e240*/  MOV R3, R8 ;  /* 0x0000000800037202 */ /* 0x000fe20000000f00 */
[----:B------:R-:W-:Y:S02]  /*e250*/  IMAD.MOV.U32 R14, RZ, RZ, RZ ;  /* 0x000000ffff0e7224 */ /* 0x000fe400078e00ff */
[----:B------:R-:W-:Y:S02]  /*e260*/  IMAD.U32 R15, RZ, RZ, UR42 ;  /* 0x0000002aff0f7e24 */ /* 0x000fe4000f8e00ff */
[----:B------:R-:W-:Y:S02]  /*e270*/  IMAD.MOV.U32 R2, RZ, RZ, R0 ;  /* 0x000000ffff027224 */ /* 0x000fe400078e0000 */
[----:B------:R-:W-:-:S07]  /*e280*/  IMAD.MOV.U32 R16, RZ, RZ, RZ ;  /* 0x000000ffff107224 */ /* 0x000fce00078e00ff */
.L_x_293:
[----:B------:R-:W0:Y:S01]  /*e290*/  S2R R5, SR_CgaCtaId ;  /* 0x0000000000057919 */ /* 0x000e220000008800 */
[----:B------:R-:W-:Y:S01]  /*e2a0*/  MOV R4, 0x400 ;  /* 0x0000040000047802 */ /* 0x000fe20000000f00 */
[----:B------:R-:W1:Y:S03]  /*e2b0*/  S2R R18, SR_TID.X ;  /* 0x0000000000127919 */ /* 0x000e660000002100 */
[----:B0-----:R-:W-:Y:S02]  /*e2c0*/  LEA R12, R5, R4, 0x18 ;  /* 0x00000004050c7211 */ /* 0x001fe400078ec0ff */
[----:B------:R-:W-:Y:S02]  /*e2d0*/  SHF.L.U32 R4, R2, 0x1f, RZ ;  /* 0x0000001f02047819 */ /* 0x000fe400000006ff */
[----:B-1----:R-:W-:Y:S01]  /*e2e0*/  LOP3.LUT P1, RZ, R18, 0x7f, RZ, 0xc0, !PT ;  /* 0x0000007f12ff7812 */ /* 0x002fe2000782c0ff */
[----:B------:R-:W-:-:S04]  /*e2f0*/  IMAD R11, R3, 0x8, R12 ;  /* 0x00000008030b7824 */ /* 0x000fc800078e020c */
[----:B------:R-:W0:Y:S08]  /*e300*/  SYNCS.PHASECHK.TRANS64.TRYWAIT P0, [R11+URZ+0x30], R4 ;  /* 0x000030040b0075a7 */ /* 0x000e30000800017f */
[----:B------:R-:W1:Y:S01]  /*e310*/  @!P1 LDC R5, c[0x0][0x640] ;  /* 0x00019000ff059b82 */ /* 0x000e620000000800 */
[----:B0-----:R-:W-:Y:S05]  /*e320*/  @!P0 BRA `(.L_x_291) ;  /* 0x0000000c00f88947 */ /* 0x001fea0003800000 */
.L_x_312:
[----:B------:R-:W-:Y:S01]  /*e330*/  UPRMT UR6, UR36, 0x9910, URZ ;  /* 0x0000991024067896 */ /* 0x000fe2000800003f */
[----:B-1----:R1:W-:Y:S03]  /*e340*/  @!P1 SYNCS.ARRIVE.TRANS64 RZ, [R11+URZ], R5 ;  /* 0x000000050bff99a7 */ /* 0x0023e6000800003f */
[----:B------:R-:W-:-:S06]  /*e350*/  UISETP.NE.AND UP0, UPT, UR6, 0x2, UPT ;  /* 0x000000020600788c */ /* 0x000fcc000bf05270 */
[----:B------:R-:W-:-:S13]  /*e360*/  PLOP3.LUT P0, PT, PT, PT, UP0, 0x80, 0x0 ;  /* 0x000000000000781c */ /* 0x000fda0003f0f008 */
[----:B-1----:R-:W-:Y:S05]  /*e370*/  @P0 BRA `(.L_x_292) ;  /* 0x0000000000040947 */ /* 0x002fea0003800000 */
[----:B------:R-:W-:Y:S01]  /*e380*/  BPT.TRAP 0x1 ;  /* 0x000000040000795c */ /* 0x000fe20000300000 */
.L_x_292:
[C---:B------:R-:W-:Y:S01]  /*e390*/  R2UR UR24, R3.reuse ;  /* 0x00000000031872ca */ /* 0x040fe200000e0000 */
[----:B0-----:R-:W-:Y:S01]  /*e3a0*/  IMAD R4, R3, 0x1000, R12 ;  /* 0x0000100003047824 */ /* 0x001fe200078e020c */
[----:B------:R-:W-:Y:S01]  /*e3b0*/  R2UR UR17, R12 ;  /* 0x000000000c1172ca */ /* 0x000fe200000e0000 */
[----:B------:R-:W-:Y:S01]  /*e3c0*/  VIADD R15, R15, 0xffffffff ;  /* 0xffffffff0f0f7836 */ /* 0x000fe20000000000 */
[----:B------:R-:W-:Y:S01]  /*e3d0*/  R2UR UR25, R11 ;  /* 0x000000000b1972ca */ /* 0x000fe200000e0000 */
[----:B------:R-:W-:Y:S01]  /*e3e0*/  UIADD3 UR30, UP0, UR38, 0xf0, URZ ;  /* 0x000000f0261e7890 */ /* 0x000fe2000ff1e03f */
[----:B------:R-:W-:Y:S01]  /*e3f0*/  R2UR UR8, R4 ;  /* 0x00000000040872ca */ /* 0x000fe200000e0000 */
[----:B------:R-:W-:Y:S01]  /*e400*/  UIADD3 UR32, UP1, UR38, 0x1f0, URZ ;  /* 0x000001f026207890 */ /* 0x000fe2000ff3e03f */
[----:B------:R-:W-:Y:S01]  /*e410*/  R2UR UR28, R6 ;  /* 0x00000000061c72ca */ /* 0x000fe200000e0000 */
[----:B------:R-:W-:Y:S01]  /*e420*/  UIADD3 UR40, UP2, UR38, 0x2f0, URZ ;  /* 0x000002f026287890 */ /* 0x000fe2000ff5e03f */
[----:B------:R-:W-:Y:S01]  /*e430*/  R2UR UR26, R14 ;  /* 0x000000000e1a72ca */ /* 0x000fe200000e0000 */
[----:B------:R-:W-:Y:S01]  /*e440*/  UIADD3.X UR31, URZ, UR39, URZ, UP0, !UPT ;  /* 0x000000273f1f7290 */ /* 0x000fe200087fe43f */
[----:B------:R-:W-:Y:S01]  /*e450*/  R2UR UR27, R10 ;  /* 0x000000000a1b72ca */ /* 0x000fe200000e0000 */
[----:B------:R-:W-:Y:S01]  /*e460*/  USHF.L.U32 UR24, UR24, 0xe, URZ ;  /* 0x0000000e18187899 */ /* 0x000fe2000800063f */
[----:B------:R-:W-:Y:S01]  /*e470*/  R2UR UR11, R17 ;  /* 0x00000000110b72ca */ /* 0x000fe200000e0000 */
[----:B------:R-:W-:Y:S01]  /*e480*/  UIADD3.X UR33, URZ, UR39, URZ, UP1, !UPT ;  /* 0x000000273f217290 */ /* 0x000fe20008ffe43f */
[C---:B------:R-:W-:Y:S01]  /*e490*/  R2UR UR12, R16.reuse ;  /* 0x00000000100c72ca */ /* 0x040fe200000e0000 */
[----:B------:R-:W-:Y:S01]  /*e4a0*/  ULOP3.LUT UR16, UR24, 0x2000, UR4, 0xf8, !UPT ;  /* 0x0000200018107892 */ /* 0x000fe2000f8ef804 */
[----:B------:R-:W-:Y:S01]  /*e4b0*/  R2UR UR18, R13 ;  /* 0x000000000d1272ca */ /* 0x000fe200000e0000 */
[----:B------:R-:W-:Y:S01]  /*e4c0*/  UIADD3 UR24, UR17, 0x180, UR24 ;  /* 0x0000018011187890 */ /* 0x000fe2000fffe018 */
[----:B------:R-:W-:Y:S01]  /*e4d0*/  R2UR UR19, R7 ;  /* 0x00000000071372ca */ /* 0x000fe200000e0000 */
[----:B------:R-:W-:Y:S01]  /*e4e0*/  UIADD3 UR8, UR8, 0x30180, URZ ;  /* 0x0003018008087890 */ /* 0x000fe2000fffe03f */
[----:B------:R-:W-:Y:S01]  /*e4f0*/  ISETP.GT.AND P1, PT, R15, 0x1, PT ;  /* 0x000000010f00780c */ /* 0x000fe20003f24270 */
[----:B------:R-:W-:Y:S01]  /*e500*/  UIADD3.X UR41, URZ, UR39, URZ, UP2, !UPT ;  /* 0x000000273f297290 */ /* 0x000fe200097fe43f */
[----:B------:R-:W-:Y:S01]  /*e510*/  IADD3 R3, R3, 0x1, RZ ;  /* 0x0000000103037810 */ /* 0x000fe20007ffe0ff */
[----:B------:R-:W-:Y:S01]  /*e520*/  UIADD3 UR16, UR17, 0x18180, UR16 ;  /* 0x0001818011107890 */ /* 0x000fe2000fffe010 */
[----:B------:R-:W-:Y:S01]  /*e530*/  VIADD R16, R16, 0x1 ;  /* 0x0000000110107836 */ /* 0x000fe20000000000 */
[----:B------:R-:W-:Y:S01]  /*e540*/  UMOV UR6, 0x0 ;  /* 0x0000000000067882 */ /* 0x000fe20000000000 */
[----:B------:R-:W-:Y:S01]  /*e550*/  ISETP.NE.AND P0, PT, R3, 0x6, PT ;  /* 0x000000060300780c */ /* 0x000fe20003f05270 */
[----:B------:R-:W-:Y:S01]  /*e560*/  UMOV UR7, 0x10000000 ;  /* 0x1000000000077882 */ /* 0x000fe20000000000 */
[----:B------:R-:W-:Y:S01]  /*e570*/  UMOV UR10, URZ ;  /* 0x0000003f000a7c82 */ /* 0x000fe20008000000 */
[----:B------:R-:W-:Y:S01]  /*e580*/  UMOV UR9, UR25 ;  /* 0x0000001900097c82 */ /* 0x000fe20008000000 */
[----:B------:R-:W-:Y:S01]  /*e590*/  UMOV UR13, UR28 ;  /* 0x0000001c000d7c82 */ /* 0x000fe20008000000 */
[----:B------:R0:W-:Y:S01]  /*e5a0*/  UTMALDG.3D [UR24], [UR30], desc[UR6] ;  /* 0x000006181e0075b4 */ /* 0x0001e20008011000 */
[----:B------:R-:W-:Y:S01]  /*e5b0*/  UMOV UR37, 0x30000 ;  /* 0x0003000000257882 */ /* 0x000fe20000000000 */
[----:B------:R-:W-:Y:S01]  /*e5c0*/  UMOV UR17, UR25 ;  /* 0x0000001900117c82 */ /* 0x000fe20008000000 */
[----:B------:R-:W-:Y:S01]  /*e5d0*/  UMOV UR20, UR28 ;  /* 0x0000001c00147c82 */ /* 0x000fe20008000000 */
[----:B------:R-:W-:Y:S01]  /*e5e0*/  SEL R5, RZ, 0x1, P0 ;  /* 0x00000001ff057807 */ /* 0x000fe20000000000 */
[----:B------:R-:W-:Y:S01]  /*e5f0*/  VIADD R14, R14, 0x40 ;  /* 0x000000400e0e7836 */ /* 0x000fe20000000000 */
[----:B------:R-:W-:Y:S01]  /*e600*/  IADD3 R13, R13, 0x80, RZ ;  /* 0x000000800d0d7810 */ /* 0x000fe20007ffe0ff */
[----:B------:R0:W-:Y:S01]  /*e610*/  UTMALDG.4D [UR8], [UR32], desc[UR6] ;  /* 0x00000608200075b4 */ /* 0x0001e20008019000 */
[----:B------:R-:W-:-:S02]  /*e620*/  LOP3.LUT R2, R2, R5, RZ, 0x3c, !PT ;  /* 0x0000000502027212 */ /* 0x000fc400078e3cff */
[----:B------:R-:W-:Y:S01]  /*e630*/  SEL R3, R3, RZ, P0 ;  /* 0x000000ff03037207 */ /* 0x000fe20000000000 */
[----:B------:R0:W-:Y:S02]  /*e640*/  UTMALDG.3D.MULTICAST [UR16], [UR40], UR37, desc[UR6] ;  /* 0x00000610280073b4 */ /* 0x0001e40008011825 */
[----:B0-----:R-:W-:Y:S05]  /*e650*/  @P1 BRA `(.L_x_293) ;  /* 0xfffffffc000c1947 */ /* 0x001fea000383ffff */
.L_x_290:
[----:B------:R-:W-:Y:S05]  /*e660*/  BSYNC B1 ;  /* 0x0000000000017941 */ /* 0x000fea0003800000 */
.L_x_289:
[----:B------:R-:W2:Y:S01]  /*e670*/  LDL.LU R18, [R1+0x8c] ;  /* 0x00008c0001127983 */ /* 0x000ea20000300800 */
[----:B------:R-:W-:Y:S01]  /*e680*/  LOP3.LUT P1, RZ, R9, 0xff, RZ, 0xc0, !PT ;  /* 0x000000ff09ff7812 */ /* 0x000fe2000782c0ff */
[----:B------:R-:W-:Y:S01]  /*e690*/  VIADD R8, R8, UR22 ;  /* 0x0000001608087c36 */ /* 0x000fe20008000000 */
[----:B------:R-:W-:Y:S01]  /*e6a0*/  ULDC.64 UR6, c[0x0][0x750] ;  /* 0x0001d40000067ab9 */ /* 0x000fe20000000a00 */
[----:B------:R-:W3:Y:S01]  /*e6b0*/  LDL.LU R12, [R1+0x90] ;  /* 0x00009000010c7983 */ /* 0x000ee20000300800 */
[----:B------:R-:W-:Y:S01]  /*e6c0*/  IMAD.U32 R5, RZ, RZ, UR22 ;  /* 0x00000016ff057e24 */ /* 0x000fe2000f8e00ff */
[----:B------:R-:W-:Y:S01]  /*e6d0*/  UISETP.GE.U32.AND UP0, UPT, UR22, 0x6, UPT ;  /* 0x000000061600788c */ /* 0x000fe2000bf06070 */
[----:B------:R-:W-:Y:S01]  /*e6e0*/  ISETP.GT.U32.AND P0, PT, R8, 0x5, PT ;  /* 0x000000050800780c */ /* 0x000fe20003f04070 */
[----:B------:R-:W-:Y:S01]  /*e6f0*/  BSSY B1, `(.L_x_294) ;  /* 0x000006d000017945 */ /* 0x000fe20003800000 */
[----:B------:R-:W-:Y:S01]  /*e700*/  MOV R7, 0xffffffff ;  /* 0xffffffff00077802 */ /* 0x000fe20000000f00 */
[----:B------:R-:W-:Y:S01]  /*e710*/  IMAD.MOV.U32 R6, RZ, RZ, -0x1 ;  /* 0xffffffffff067424 */ /* 0x000fe200078e00ff */
[----:B------:R-:W-:-:S02]  /*e720*/  ISETP.LT.U32.AND P0, PT, R5, 0x6, P0 ;  /* 0x000000060500780c */ /* 0x000fc40000701070 */
[----:B------:R-:W-:Y:S01]  /*e730*/  PLOP3.LUT P2, PT, PT, PT, UP0, 0x80, 0x0 ;  /* 0x000000000000781c */ /* 0x000fe20003f4f008 */
[----:B------:R-:W0:Y:S01]  /*e740*/  @P1 S2R R3, SR_CgaCtaId ;  /* 0x0000000000031919 */ /* 0x000e220000008800 */
[----:B------:R-:W-:Y:S02]  /*e750*/  @P1 MOV R2, 0x400 ;  /* 0x0000040000021802 */ /* 0x000fe40000000f00 */
[----:B------:R-:W-:Y:S02]  /*e760*/  PRMT R9, RZ, 0x7610, R9 ;  /* 0x00007610ff097816 */ /* 0x000fe40000000009 */
[----:B0-----:R-:W-:Y:S01]  /*e770*/  @P1 LEA R4, R3, R2, 0x18 ;  /* 0x0000000203041211 */ /* 0x001fe200078ec0ff */
[----:B------:R-:W-:-:S03]  /*e780*/  IMAD.WIDE.U32 R2, R8, -0x55555555, RZ ;  /* 0xaaaaaaab08027825 */ /* 0x000fc600078e00ff */
[----:B------:R0:W-:Y:S02]  /*e790*/  @P1 SYNCS.ARRIVE.TRANS64.A1T0 RZ, [R4+URZ+0x78], RZ ;  /* 0x000078ff04ff19a7 */ /* 0x0001e4000810003f */
[----:B------:R-:W-:Y:S02]  /*e7a0*/  SHF.R.U32.HI R5, RZ, 0x2, R3 ;  /* 0x00000002ff057819 */ /* 0x000fe40000011603 */
[----:B------:R-:W-:Y:S02]  /*e7b0*/  SEL R3, RZ, 0x1, !P0 ;  /* 0x00000001ff037807 */ /* 0x000fe40004000000 */
[----:B------:R-:W-:Y:S01]  /*e7c0*/  PRMT R2, RZ, 0x7610, R2 ;  /* 0x00007610ff027816 */ /* 0x000fe20000000002 */
[----:B------:R-:W-:Y:S01]  /*e7d0*/  IMAD R8, R5, -0x6, R8 ;  /* 0xfffffffa05087824 */ /* 0x000fe200078e0208 */
[----:B------:R-:W-:-:S04]  /*e7e0*/  LOP3.LUT R0, R0, R3, RZ, 0x3c, !PT ;  /* 0x0000000300007212 */ /* 0x000fc800078e3cff */
[----:B------:R-:W-:Y:S01]  /*e7f0*/  @P2 LOP3.LUT R0, R0, 0x1, R5, 0x78, !PT ;  /* 0x0000000100002812 */ /* 0x000fe200078e7805 */
[----:B------:R-:W-:Y:S01]  /*e800*/  IMAD.MOV.U32 R5, RZ, RZ, -0x1 ;  /* 0xffffffffff057424 */ /* 0x000fe200078e00ff */
[----:B---3--:R-:W-:-:S04]  /*e810*/  IADD3 R12, P1, R12, UR34, RZ ;  /* 0x000000220c0c7c10 */ /* 0x008fc8000ff3e0ff */
[----:B--2---:R-:W-:Y:S01]  /*e820*/  IADD3.X R18, R18, UR29, RZ, P1, !PT ;  /* 0x0000001d12127c10 */ /* 0x004fe20008ffe4ff */
[----:B------:R0:W-:Y:S01]  /*e830*/  STL [R1+0x90], R12 ;  /* 0x0000900c01007387 */ /* 0x0001e20000100800 */
[----:B------:R-:W-:-:S03]  /*e840*/  ISETP.GE.U32.AND P0, PT, R12, UR6, PT ;  /* 0x000000060c007c0c */ /* 0x000fc6000bf06070 */
[----:B------:R0:W-:Y:S01]  /*e850*/  STL [R1+0x8c], R18 ;  /* 0x00008c1201007387 */ /* 0x0001e20000100800 */
[----:B------:R-:W-:-:S13]  /*e860*/  ISETP.GE.U32.AND.EX P0, PT, R18, UR7, PT, P0 ;  /* 0x0000000712007c0c */ /* 0x000fda000bf06100 */
[----:B0-----:R-:W-:Y:S05]  /*e870*/  @P0 BRA `(.L_x_295) ;  /* 0x0000000400500947 */ /* 0x001fea0003800000 */
[----:B------:R-:W-:Y:S01]  /*e880*/  ULDC.64 UR6, c[0x0][0x728] ;  /* 0x0001ca0000067ab9 */ /* 0x000fe20000000a00 */
[----:B------:R-:W0:Y:S01]  /*e890*/  S2R R11, SR_CTAID.X ;  /* 0x00000000000b7919 */ /* 0x000e220000002500 */
[----:B------:R-:W-:Y:S01]  /*e8a0*/  ISETP.NE.U32.AND P0, PT, RZ, UR6, PT ;  /* 0x00000006ff007c0c */ /* 0x000fe2000bf05070 */
[----:B------:R-:W-:Y:S01]  /*e8b0*/  ULDC UR9, c[0x0][0x730] ;  /* 0x0001cc0000097ab9 */ /* 0x000fe20000000800 */
[----:B------:R-:W-:Y:S01]  /*e8c0*/  IMAD.MOV.U32 R2, RZ, RZ, R12 ;  /* 0x000000ffff027224 */ /* 0x000fe200078e000c */
[----:B------:R-:W1:Y:S01]  /*e8d0*/  S2R R10, SR_CTAID.Y ;  /* 0x00000000000a7919 */ /* 0x000e620000002600 */
[----:B------:R-:W-:Y:S01]  /*e8e0*/  ISETP.NE.AND.EX P0, PT, RZ, UR7, PT, P0 ;  /* 0x00000007ff007c0c */ /* 0x000fe2000bf05300 */
[----:B------:R-:W-:-:S12]  /*e8f0*/  IMAD.MOV.U32 R3, RZ, RZ, R18 ;  /* 0x000000ffff037224 */ /* 0x000fd800078e0012 */
[----:B------:R-:W-:Y:S05]  /*e900*/  @!P0 BRA `(.L_x_296) ;  /* 0x0000000000288947 */ /* 0x000fea0003800000 */
[----:B------:R-:W-:Y:S02]  /*e910*/  ULDC UR8, c[0x0][0x734] ;  /* 0x0001cd0000087ab9 */ /* 0x000fe40000000800 */
[----:B------:R-:W-:-:S04]  /*e920*/  IADD3 R7, P0, R12, UR8, RZ ;  /* 0x000000080c077c10 */ /* 0x000fc8000ff1e0ff */
[----:B------:R-:W-:-:S05]  /*e930*/  IADD3.X R13, RZ, R18, RZ, P0, !PT ;  /* 0x00000012ff0d7210 */ /* 0x000fca00007fe4ff */
[----:B------:R-:W-:-:S04]  /*e940*/  IMAD.WIDE.U32 R4, R13, UR6, RZ ;  /* 0x000000060d047c25 */ /* 0x000fc8000f8e00ff */
[----:B------:R-:W-:-:S04]  /*e950*/  IMAD.WIDE.U32 R4, P0, R7, UR7, R4 ;  /* 0x0000000707047c25 */ /* 0x000fc8000f800004 */
[----:B------:R-:W-:-:S04]  /*e960*/  IMAD.WIDE.U32 R6, R7, UR6, RZ ;  /* 0x0000000607067c25 */ /* 0x000fc8000f8e00ff */
[----:B------:R-:W-:Y:S01]  /*e970*/  IMAD.X R3, RZ, RZ, RZ, P0 ;  /* 0x000000ffff037224 */ /* 0x000fe200000e06ff */
[----:B------:R-:W-:Y:S01]  /*e980*/  IADD3 RZ, P0, R7, R4, RZ ;  /* 0x0000000407ff7210 */ /* 0x000fe20007f1e0ff */
[----:B------:R-:W-:-:S04]  /*e990*/  IMAD.MOV.U32 R2, RZ, RZ, R5 ;  /* 0x000000ffff027224 */ /* 0x000fc800078e0005 */
[----:B------:R-:W-:-:S08]  /*e9a0*/  IMAD.WIDE.U32.X R2, R13, UR7, R2, P0 ;  /* 0x000000070d027c25 */ /* 0x000fd000080e0402 */
.L_x_296:
[--C-:B------:R-:W-:Y:S01]  /*e9b0*/  SHF.R.U64 R6, R2, UR9, R3.reuse ;  /* 0x0000000902067c19 */ /* 0x100fe20008001203 */
[----:B------:R-:W-:Y:S01]  /*e9c0*/  ULDC.64 UR6, c[0x0][0x720] ;  /* 0x0001c80000067ab9 */ /* 0x000fe20000000a00 */
[----:B------:R-:W-:Y:S01]  /*e9d0*/  SHF.R.U32.HI R2, RZ, UR9, R3 ;  /* 0x00000009ff027c19 */ /* 0x000fe20008011603 */
[----:B------:R-:W-:Y:S01]  /*e9e0*/  IMAD.MOV.U32 R3, RZ, RZ, R18 ;  /* 0x000000ffff037224 */ /* 0x000fe200078e0012 */
[----:B------:R-:W-:Y:S01]  /*e9f0*/  IADD3 R5, P0, RZ, -R6, RZ ;  /* 0x80000006ff057210 */ /* 0x000fe20007f1e0ff */
[----:B------:R-:W2:Y:S01]  /*ea00*/  LDC R16, c[0x0][0x144] ;  /* 0x00005100ff107b82 */ /* 0x000ea20000000800 */
[----:B0-----:R-:W-:Y:S01]  /*ea10*/  I2FP.F32.U32 R7, R11 ;  /* 0x0000000b00077245 */ /* 0x001fe20000201000 */
[----:B------:R-:W-:Y:S01]  /*ea20*/  ULDC.64 UR10, c[0x0][0x740] ;  /* 0x0001d000000a7ab9 */ /* 0x000fe20000000a00 */
[----:B------:R-:W-:Y:S01]  /*ea30*/  ULDC UR8, c[0x0][0x708] ;  /* 0x0001c20000087ab9 */ /* 0x000fe20000000800 */
[----:B------:R-:W-:Y:S01]  /*ea40*/  IMAD.X R2, RZ, RZ, ~R2, P0 ;  /* 0x000000ffff027224 */ /* 0x000fe200000e0e02 */
[----:B------:R-:W-:-:S03]  /*ea50*/  ISETP.NE.U32.AND P0, PT, RZ, UR10, PT ;  /* 0x0000000aff007c0c */ /* 0x000fc6000bf05070 */
[----:B------:R-:W-:Y:S01]  /*ea60*/  IMAD R4, R2, UR6, RZ ;  /* 0x0000000602047c24 */ /* 0x000fe2000f8e02ff */
[----:B------:R-:W-:Y:S01]  /*ea70*/  MOV R2, R12 ;  /* 0x0000000c00027202 */ /* 0x000fe20000000f00 */
[----:B------:R-:W0:Y:S01]  /*ea80*/  LDC R13, c[0x0][0x148] ;  /* 0x00005200ff0d7b82 */ /* 0x000e220000000800 */
[----:B------:R-:W-:-:S03]  /*ea90*/  ISETP.NE.AND.EX P0, PT, RZ, UR11, PT, P0 ;  /* 0x0000000bff007c0c */ /* 0x000fc6000bf05300 */
[----:B------:R-:W-:Y:S01]  /*eaa0*/  IMAD.WIDE.U32 R2, R5, UR6, R2 ;  /* 0x0000000605027c25 */ /* 0x000fe2000f8e0002 */
[----:B------:R-:W-:-:S03]  /*eab0*/  ULDC UR6, c[0x0][0x150] ;  /* 0x0000540000067ab9 */ /* 0x000fc60000000800 */
[----:B------:R-:W-:Y:S02]  /*eac0*/  IMAD R5, R5, UR7, R4 ;  /* 0x0000000705057c24 */ /* 0x000fe4000f8e0204 */
[----:B------:R-:W-:Y:S01]  /*ead0*/  FMUL R4, R7, UR6 ;  /* 0x0000000607047c20 */ /* 0x000fe20008400000 */
[----:B------:R-:W-:Y:S01]  /*eae0*/  ULDC UR6, c[0x0][0x718] ;  /* 0x0001c60000067ab9 */ /* 0x000fe20000000800 */
[----:B------:R-:W-:Y:S01]  /*eaf0*/  ULDC UR7, c[0x0][0x154] ;  /* 0x0000550000077ab9 */ /* 0x000fe20000000800 */
[----:B------:R-:W-:-:S03]  /*eb00*/  IMAD.IADD R3, R3, 0x1, R5 ;  /* 0x0000000103037824 */ /* 0x000fc600078e0205 */
[----:B------:R-:W3:Y:S02]  /*eb10*/  F2I.U32.TRUNC.NTZ R4, R4 ;  /* 0x0000000400047305 */ /* 0x000ee4000020f000 */
[----:B------:R-:W-:Y:S02]  /*eb20*/  SHF.R.U64 R7, R2, UR6, R3 ;  /* 0x0000000602077c19 */ /* 0x000fe40008001203 */
[----:B-1----:R-:W-:-:S05]  /*eb30*/  I2FP.F32.U32 R2, R10 ;  /* 0x0000000a00027245 */ /* 0x002fca0000201000 */
[----:B------:R-:W-:Y:S01]  /*eb40*/  FMUL R5, R2, UR7 ;  /* 0x0000000702057c20 */ /* 0x000fe20008400000 */
[----:B------:R-:W-:Y:S01]  /*eb50*/  SHF.R.U32.HI R2, RZ, UR6, R3 ;  /* 0x00000006ff027c19 */ /* 0x000fe20008011603 */
[----:B------:R-:W-:Y:S02]  /*eb60*/  ULDC UR6, c[0x0][0x758] ;  /* 0x0001d60000067ab9 */ /* 0x000fe40000000800 */
[----:B------:R1:W4:Y:S01]  /*eb70*/  F2I.U32.TRUNC.NTZ R15, R5 ;  /* 0x00000005000f7305 */ /* 0x000322000020f000 */
[--C-:B------:R-:W-:Y:S02]  /*eb80*/  SHF.R.U32.HI R3, RZ, UR8, R2.reuse ;  /* 0x00000008ff037c19 */ /* 0x100fe40008011602 */
[----:B------:R-:W-:Y:S01]  /*eb90*/  SHF.R.U64 R14, R7, UR8, R2 ;  /* 0x00000008070e7c19 */ /* 0x000fe20008001202 */
[----:B---3--:R-:W-:Y:S01]  /*eba0*/  IMAD.MOV R2, RZ, RZ, -R4 ;  /* 0x000000ffff027224 */ /* 0x008fe200078e0a04 */
[--C-:B------:R-:W-:Y:S02]  /*ebb0*/  SHF.R.U32.HI R4, RZ, UR6, R3.reuse ;  /* 0x00000006ff047c19 */ /* 0x100fe40008011603 */
[----:B------:R-:W-:Y:S01]  /*ebc0*/  SHF.R.U64 R12, R14, UR6, R3 ;  /* 0x000000060e0c7c19 */ /* 0x000fe20008001203 */
[----:B--2---:R-:W-:-:S02]  /*ebd0*/  IMAD R17, R16, R2, R11 ;  /* 0x0000000210117224 */ /* 0x004fc400078e020b */
[----:B------:R-:W-:Y:S01]  /*ebe0*/  IMAD.MOV.U32 R3, RZ, RZ, R4 ;  /* 0x000000ffff037224 */ /* 0x000fe200078e0004 */
[----:B------:R-:W-:Y:S01]  /*ebf0*/  MOV R2, R12 ;  /* 0x0000000c00027202 */ /* 0x000fe20000000f00 */
[----:B-1----:R-:W-:Y:S06]  /*ec00*/  @!P0 BRA `(.L_x_297) ;  /* 0x0000000000288947 */ /* 0x002fec0003800000 */
[----:B------:R-:W-:Y:S02]  /*ec10*/  ULDC UR6, c[0x0][0x74c] ;  /* 0x0001d30000067ab9 */ /* 0x000fe40000000800 */
[----:B------:R-:W-:-:S05]  /*ec20*/  IADD3 R3, P0, R12, UR6, RZ ;  /* 0x000000060c037c10 */ /* 0x000fca000ff1e0ff */
[----:B------:R-:W-:-:S04]  /*ec30*/  IMAD.X R11, RZ, RZ, R4, P0 ;  /* 0x000000ffff0b7224 */ /* 0x000fc800000e0604 */
[----:B------:R-:W-:-:S04]  /*ec40*/  IMAD.WIDE.U32 R4, R11, UR10, RZ ;  /* 0x0000000a0b047c25 */ /* 0x000fc8000f8e00ff */
[----:B------:R-:W-:-:S04]  /*ec50*/  IMAD.WIDE.U32 R4, P0, R3, UR11, R4 ;  /* 0x0000000b03047c25 */ /* 0x000fc8000f800004 */
[----:B------:R-:W-:Y:S01]  /*ec60*/  IMAD.WIDE.U32 R2, R3, UR10, RZ ;  /* 0x0000000a03027c25 */ /* 0x000fe2000f8e00ff */
[----:B------:R-:W-:-:S04]  /*ec70*/  MOV R2, R5 ;  /* 0x0000000500027202 */ /* 0x000fc80000000f00 */
[----:B------:R-:W-:Y:S01]  /*ec80*/  IADD3 RZ, P1, R3, R4, RZ ;  /* 0x0000000403ff7210 */ /* 0x000fe20007f3e0ff */
[----:B------:R-:W-:-:S04]  /*ec90*/  IMAD.X R3, RZ, RZ, RZ, P0 ;  /* 0x000000ffff037224 */ /* 0x000fc800000e06ff */
[----:B------:R-:W-:-:S08]  /*eca0*/  IMAD.WIDE.U32.X R2, R11, UR11, R2, P1 ;  /* 0x0000000b0b027c25 */ /* 0x000fd000088e0402 */
.L_x_297:
[----:B------:R-:W-:Y:S01]  /*ecb0*/  ULDC UR6, c[0x0][0x748] ;  /* 0x0001d20000067ab9 */ /* 0x000fe20000000800 */
[----:B----4-:R-:W-:Y:S01]  /*ecc0*/  IMAD.MOV R15, RZ, RZ, -R15 ;  /* 0x000000ffff0f7224 */ /* 0x010fe200078e0a0f */
[----:B------:R-:W-:Y:S01]  /*ecd0*/  SHF.R.U64 R3, R2, UR6, R3 ;  /* 0x0000000602037c19 */ /* 0x000fe20008001203 */
[----:B------:R-:W-:Y:S01]  /*ece0*/  ULDC UR6, c[0x0][0x738] ;  /* 0x0001ce0000067ab9 */ /* 0x000fe20000000800 */
[----:B------:R-:W-:Y:S01]  /*ecf0*/  LOP3.LUT R2, R14, UR23, RZ, 0xc0, !PT ;  /* 0x000000170e027c12 */ /* 0x000fe2000f8ec0ff */
[----:B0-----:R-:W-:Y:S01]  /*ed00*/  @P3 IMAD R17, R13, R15, R10 ;  /* 0x0000000f0d113224 */ /* 0x001fe200078e020a */
[----:B------:R-:W-:Y:S01]  /*ed10*/  LOP3.LUT R7, R7, UR5, RZ, 0xc0, !PT ;  /* 0x0000000507077c12 */ /* 0x000fe2000f8ec0ff */
[----:B------:R-:W-:Y:S01]  /*ed20*/  IMAD.MOV R5, RZ, RZ, -R3 ;  /* 0x000000ffff057224 */ /* 0x000fe200078e0a03 */
[----:B------:R-:W-:Y:S01]  /*ed30*/  ULDC UR7, c[0x0][0x710] ;  /* 0x0001c40000077ab9 */ /* 0x000fe20000000800 */
[----:B------:R-:W-:Y:S02]  /*ed40*/  IMAD R2, R3, UR15, R2 ;  /* 0x0000000f03027c24 */ /* 0x000fe4000f8e0202 */
[----:B------:R-:W-:Y:S01]  /*ed50*/  IMAD R12, R5, UR6, R12 ;  /* 0x00000006050c7c24 */ /* 0x000fe2000f8e020c */
[----:B------:R-:W-:Y:S01]  /*ed60*/  ULDC UR6, c[0x0][0x700] ;  /* 0x0001c00000067ab9 */ /* 0x000fe20000000800 */
[----:B------:R-:W-:-:S02]  /*ed70*/  IMAD R5, R2, UR7, R17 ;  /* 0x0000000702057c24 */ /* 0x000fc4000f8e0211 */
[----:B------:R-:W-:Y:S02]  /*ed80*/  IMAD R12, R12, UR6, R7 ;  /* 0x000000060c0c7c24 */ /* 0x000fe4000f8e0207 */
[----:B------:R-:W-:-:S03]  /*ed90*/  IMAD.MOV.U32 R2, RZ, RZ, 0x1 ;  /* 0x00000001ff027424 */ /* 0x000fc600078e00ff */
[----:B------:R-:W-:Y:S02]  /*eda0*/  SEL R7, R12, R5, !P3 ;  /* 0x000000050c077207 */ /* 0x000fe40005800000 */
[----:B------:R-:W-:-:S07]  /*edb0*/  SEL R5, R5, R12, !P3 ;  /* 0x0000000c05057207 */ /* 0x000fce0005800000 */
.L_x_295:
[----:B------:R-:W-:Y:S05]  /*edc0*/  BSYNC B1 ;  /* 0x0000000000017941 */ /* 0x000fea0003800000 */
.L_x_294:
[----:B------:R-:W-:-:S13]  /*edd0*/  LOP3.LUT P0, RZ, R2, 0xff, RZ, 0xc0, !PT ;  /* 0x000000ff02ff7812 */ /* 0x000fda000780c0ff */
[----:B------:R-:W-:Y:S05]  /*ede0*/  @P0 BRA `(.L_x_298) ;  /* 0xfffffff000e80947 */ /* 0x000fea000383ffff */
[----:B------:R-:W-:Y:S05]  /*edf0*/  BSYNC B0 ;  /* 0x0000000000007941 */ /* 0x000fea0003800000 */
.L_x_287:
[----:B------:R-:W-:-:S03]  /*ee00*/  UMOV UR6, 0xffffffff ;  /* 0xffffffff00067882 */ /* 0x000fc60000000000 */
[----:B------:R-:W-:Y:S05]  /*ee10*/  BRA.DIV UR6, `(.L_x_299) ;  /* 0x0000000606507947 */ /* 0x000fea000b800000 */
[----:B------:R-:W-:-:S13]  /*ee20*/  ELECT P0, URZ, PT ;  /* 0x00000000003f782f */ /* 0x000fda0003800000 */
.L_x_315:
[----:B------:R-:W-:Y:S04]  /*ee30*/  BSSY B0, `(.L_x_300) ;  /* 0x000003e000007945 */ /* 0x000fe80003800000 */
[----:B------:R-:W-:Y:S05]  /*ee40*/  @!P0 BRA `(.L_x_301) ;  /* 0x0000000000f08947 */ /* 0x000fea0003800000 */
[----:B------:R-:W-:-:S04]  /*ee50*/  ULOP3.LUT UR6, UR14, 0x2, URZ, 0xfc, !UPT ;  /* 0x000000020e067892 */ /* 0x000fc8000f8efc3f */
[----:B------:R-:W-:-:S06]  /*ee60*/  UISETP.NE.AND UP0, UPT, UR6, 0x3, UPT ;  /* 0x000000030600788c */ /* 0x000fcc000bf05270 */
[----:B------:R-:W-:-:S13]  /*ee70*/  PLOP3.LUT P0, PT, PT, PT, UP0, 0x80, 0x0 ;  /* 0x000000000000781c */ /* 0x000fda0003f0f008 */
[----:B------:R-:W-:Y:S05]  /*ee80*/  @!P0 BRA `(.L_x_302) ;  /* 0x0000000000048947 */ /* 0x000fea0003800000 */
[----:B------:R-:W-:Y:S01]  /*ee90*/  BPT.TRAP 0x1 ;  /* 0x000000040000795c */ /* 0x000fe20000300000 */
.L_x_302:
[----:B------:R-:W0:Y:S01]  /*eea0*/  S2R R3, SR_CgaCtaId ;  /* 0x0000000000037919 */ /* 0x000e220000008800 */
[----:B------:R-:W-:-:S04]  /*eeb0*/  MOV R2, 0x400 ;  /* 0x0000040000027802 */ /* 0x000fc80000000f00 */
[----:B0-----:R-:W-:Y:S02]  /*eec0*/  LEA R3, R3, R2, 0x18 ;  /* 0x0000000203037211 */ /* 0x001fe400078ec0ff */
[----:B------:R-:W-:Y:S02]  /*eed0*/  SHF.L.U32 R2, R0, 0x1f, RZ ;  /* 0x0000001f00027819 */ /* 0x000fe400000006ff */
[----:B------:R-:W-:-:S05]  /*eee0*/  IADD3 R3, R3, 0x30, RZ ;  /* 0x0000003003037810 */ /* 0x000fca0007ffe0ff */
[C---:B------:R-:W-:Y:S02]  /*eef0*/  IMAD R7, R8.reuse, 0x8, R3 ;  /* 0x0000000808077824 */ /* 0x040fe400078e0203 */
[----:B------:R-:W-:Y:S02]  /*ef00*/  VIADD R8, R8, 0x1 ;  /* 0x0000000108087836 */ /* 0x000fe40000000000 */
[----:B------:R-:W0:Y:S03]  /*ef10*/  SYNCS.PHASECHK.TRANS64.TRYWAIT P0, [R7+URZ], R2 ;  /* 0x00000002070075a7 */ /* 0x000e26000800017f */
[----:B------:R-:W-:-:S04]  /*ef20*/  ISETP.NE.AND P1, PT, R8, 0x6, PT ;  /* 0x000000060800780c */ /* 0x000fc80003f25270 */
[----:B------:R-:W-:Y:S02]  /*ef30*/  SEL R5, RZ, 0x1, P1 ;  /* 0x00000001ff057807 */ /* 0x000fe40000800000 */
[----:B------:R-:W-:Y:S02]  /*ef40*/  SEL R8, R8, RZ, P1 ;  /* 0x000000ff08087207 */ /* 0x000fe40000800000 */
[----:B------:R-:W-:-:S03]  /*ef50*/  LOP3.LUT R5, R0, R5, RZ, 0x3c, !PT ;  /* 0x0000000500057212 */ /* 0x000fc600078e3cff */
[----:B------:R-:W-:Y:S01]  /*ef60*/  IMAD R9, R8, 0x8, R3 ;  /* 0x0000000808097824 */ /* 0x000fe200078e0203 */
[----:B------:R-:W-:Y:S01]  /*ef70*/  SHF.L.U32 R4, R5, 0x1f, RZ ;  /* 0x0000001f05047819 */ /* 0x000fe200000006ff */
[----:B0-----:R-:W-:Y:S06]  /*ef80*/  @!P0 BRA `(.L_x_303) ;  /* 0x0000000400148947 */ /* 0x001fec0003800000 */
.L_x_316:
[----:B------:R-:W1:Y:S01]  /*ef90*/  SYNCS.PHASECHK.TRANS64.TRYWAIT P0, [R9+URZ], R4 ;  /* 0x00000004090075a7 */ /* 0x000e62000800017f */
[----:B------:R-:W-:-:S04]  /*efa0*/  IADD3 R0, R8, 0x1, RZ ;  /* 0x0000000108007810 */ /* 0x000fc80007ffe0ff */
[----:B------:R-:W-:-:S04]  /*efb0*/  ISETP.NE.AND P1, PT, R0, 0x6, PT ;  /* 0x000000060000780c */ /* 0x000fc80003f25270 */
[----:B0-----:R-:W-:Y:S02]  /*efc0*/  SEL R2, RZ, 0x1, P1 ;  /* 0x00000001ff027807 */ /* 0x001fe40000800000 */
[----:B------:R-:W-:Y:S02]  /*efd0*/  SEL R0, R0, RZ, P1 ;  /* 0x000000ff00007207 */ /* 0x000fe40000800000 */
[----:B------:R-:W-:-:S03]  /*efe0*/  LOP3.LUT R7, R5, R2, RZ, 0x3c, !PT ;  /* 0x0000000205077212 */ /* 0x000fc600078e3cff */
[----:B------:R-:W-:Y:S01]  /*eff0*/  IMAD R6, R0, 0x8, R3 ;  /* 0x0000000800067824 */ /* 0x000fe200078e0203 */
[----:B------:R-:W-:Y:S01]  /*f000*/  SHF.L.U32 R5, R7, 0x1f, RZ ;  /* 0x0000001f07057819 */ /* 0x000fe200000006ff */
[----:B-1----:R-:W-:Y:S06]  /*f010*/  @!P0 BRA `(.L_x_304) ;  /* 0x0000000400048947 */ /* 0x002fec0003800000 */
.L_x_317:
[----:B------:R-:W1:Y:S01]  /*f020*/  SYNCS.PHASECHK.TRANS64.TRYWAIT P0, [R6+URZ], R5 ;  /* 0x00000005060075a7 */ /* 0x000e62000800017f */
[----:B------:R-:W-:-:S05]  /*f030*/  VIADD R0, R0, 0x1 ;  /* 0x0000000100007836 */ /* 0x000fca0000000000 */
[----:B------:R-:W-:-:S04]  /*f040*/  ISETP.NE.AND P1, PT, R0, 0x6, PT ;  /* 0x000000060000780c */ /* 0x000fc80003f25270 */
[----:B------:R-:W-:Y:S02]  /*f050*/  SEL R2, RZ, 0x1, P1 ;  /* 0x00000001ff027807 */ /* 0x000fe40000800000 */
[----:B------:R-:W-:Y:S02]  /*f060*/  SEL R0, R0, RZ, P1 ;  /* 0x000000ff00007207 */ /* 0x000fe40000800000 */
[----:B------:R-:W-:-:S03]  /*f070*/  LOP3.LUT R7, R7, R2, RZ, 0x3c, !PT ;  /* 0x0000000207077212 */ /* 0x000fc600078e3cff */
[----:B0-----:R-:W-:Y:S01]  /*f080*/  IMAD R9, R0, 0x8, R3 ;  /* 0x0000000800097824 */ /* 0x001fe200078e0203 */
[----:B------:R-:W-:Y:S01]  /*f090*/  SHF.L.U32 R4, R7, 0x1f, RZ ;  /* 0x0000001f07047819 */ /* 0x000fe200000006ff */
[----:B-1----:R-:W-:Y:S06]  /*f0a0*/  @!P0 BRA `(.L_x_305) ;  /* 0x0000000000f48947 */ /* 0x002fec0003800000 */
.L_x_318:
[----:B------:R-:W1:Y:S01]  /*f0b0*/  SYNCS.PHASECHK.TRANS64.TRYWAIT P0, [R9+URZ], R4 ;  /* 0x00000004090075a7 */ /* 0x000e62000800017f */
[----:B------:R-:W-:-:S04]  /*f0c0*/  IADD3 R0, R0, 0x1, RZ ;  /* 0x0000000100007810 */ /* 0x000fc80007ffe0ff */
[----:B------:R-:W-:-:S04]  /*f0d0*/  ISETP.NE.AND P1, PT, R0, 0x6, PT ;  /* 0x000000060000780c */ /* 0x000fc80003f25270 */
[----:B------:R-:W-:Y:S02]  /*f0e0*/  SEL R2, RZ, 0x1, P1 ;  /* 0x00000001ff027807 */ /* 0x000fe40000800000 */
[----:B------:R-:W-:Y:S02]  /*f0f0*/  SEL R0, R0, RZ, P1 ;  /* 0x000000ff00007207 */ /* 0x000fe40000800000 */
[----:B------:R-:W-:-:S03]  /*f100*/  LOP3.LUT R7, R7, R2, RZ, 0x3c, !PT ;  /* 0x0000000207077212 */ /* 0x000fc600078e3cff */
[----:B0-----:R-:W-:Y:S01]  /*f110*/  IMAD R6, R0, 0x8, R3 ;  /* 0x0000000800067824 */ /* 0x001fe200078e0203 */
[----:B------:R-:W-:Y:S01]  /*f120*/  SHF.L.U32 R5, R7, 0x1f, RZ ;  /* 0x0000001f07057819 */ /* 0x000fe200000006ff */
[----:B-1----:R-:W-:Y:S06]  /*f130*/  @!P0 BRA `(.L_x_306) ;  /* 0x0000000000e48947 */ /* 0x002fec0003800000 */
.L_x_319:
[----:B------:R-:W1:Y:S01]  /*f140*/  SYNCS.PHASECHK.TRANS64.TRYWAIT P0, [R6+URZ], R5 ;  /* 0x00000005060075a7 */ /* 0x000e62000800017f */
[----:B------:R-:W-:-:S05]  /*f150*/  VIADD R0, R0, 0x1 ;  /* 0x0000000100007836 */ /* 0x000fca0000000000 */
[----:B------:R-:W-:-:S04]  /*f160*/  ISETP.NE.AND P1, PT, R0, 0x6, PT ;  /* 0x000000060000780c */ /* 0x000fc80003f25270 */
[----:B------:R-:W-:Y:S02]  /*f170*/  SEL R2, RZ, 0x1, P1 ;  /* 0x00000001ff027807 */ /* 0x000fe40000800000 */
[----:B------:R-:W-:Y:S02]  /*f180*/  SEL R0, R0, RZ, P1 ;  /* 0x000000ff00007207 */ /* 0x000fe40000800000 */
[----:B------:R-:W-:Y:S01]  /*f190*/  LOP3.LUT R2, R7, R2, RZ, 0x3c, !PT ;  /* 0x0000000207027212 */ /* 0x000fe200078e3cff */
[----:B-1----:R-:W-:Y:S06]  /*f1a0*/  @!P0 BRA `(.L_x_307) ;  /* 0x0000000000dc8947 */ /* 0x002fec0003800000 */
.L_x_320:
[----:B------:R-:W-:Y:S01]  /*f1b0*/  IMAD R3, R0, 0x8, R3 ;  /* 0x0000000800037824 */ /* 0x000fe200078e0203 */
[----:B------:R-:W-:-:S07]  /*f1c0*/  SHF.L.U32 R0, R2, 0x1f, RZ ;  /* 0x0000001f02007819 */ /* 0x000fce00000006ff */
.L_x_308:
[----:B--2---:R2:W3:Y:S02]  /*f1d0*/  SYNCS.PHASECHK.TRANS64.TRYWAIT P0, [R3+URZ], R0 ;  /* 0x00000000030075a7 */ /* 0x0044e4000800017f */
[----:B---3--:R-:W-:Y:S05]  /*f1e0*/  @!P0 NANOSLEEP.SYNCS 0x989680 ;  /* 0x009896800000895d */ /* 0x008fea0003900000 */
[----:B------:R-:W3:Y:S02]  /*f1f0*/  @!P0 SYNCS.PHASECHK.TRANS64 P0, [R3+URZ], R0 ;  /* 0x00000000030085a7 */ /* 0x000ee4000800007f */
[----:B---3--:R-:W-:Y:S05]  /*f200*/  @!P0 BRA `(.L_x_308) ;  /* 0xfffffffc00f08947 */ /* 0x008fea000383ffff */
.L_x_301:
[----:B------:R-:W-:Y:S05]  /*f210*/  BSYNC B0 ;  /* 0x0000000000007941 */ /* 0x000fea0003800000 */
.L_x_300:
[----:B------:R-:W-:Y:S05]  /*f220*/  EXIT ;  /* 0x000000000000794d */ /* 0x000fea0003800000 */
.L_x_21:
[----:B-1----:R-:W-:-:S04]  /*f230*/  MOV R153, UR8 ;  /* 0x0000000800997c02 */ /* 0x002fc80008000f00 */
[----:B------:R1:W2:Y:S03]  /*f240*/  SYNCS.PHASECHK.TRANS64.TRYWAIT P0, [R153+URZ], R152 ;  /* 0x00000098990075a7 */ /* 0x0002a6000800017f */
[----:B--2---:R-:W-:Y:S05]  /*f250*/  @!P0 NANOSLEEP.SYNCS 0x989680 ;  /* 0x009896800000895d */ /* 0x004fea0003900000 */
[----:B------:R-:W2:Y:S02]  /*f260*/  @!P0 SYNCS.PHASECHK.TRANS64 P0, [R153+URZ], R152 ;  /* 0x00000098990085a7 */ /* 0x000ea4000800007f */
[----:B--2---:R-:W-:Y:S05]  /*f270*/  @!P0 BRA `(.L_x_21) ;  /* 0xfffffffc00ec8947 */ /* 0x004fea000383ffff */
[----:B------:R-:W-:Y:S05]  /*f280*/  BRA `(.L_x_20) ;  /* 0xffffff2c00307947 */ /* 0x000fea000383ffff */
.L_x_288:
[----:B------:R-:W-:Y:S01]  /*f290*/  BSSY B1, `(.L_x_309) ;  /* 0x0000006000017945 */ /* 0x000fe20003800000 */
[----:B------:R-:W-:-:S07]  /*f2a0*/  IMAD.MOV.U32 R2, RZ, RZ, -0x1 ;  /* 0xffffffffff027424 */ /* 0x000fce00078e00ff */
[----:B------:R-:W-:Y:S05]  /*f2b0*/  WARPSYNC.COLLECTIVE R2, `(.L_x_310) ;  /* 0x00000000020c7348 */ /* 0x000fea0003c00000 */
[----:B------:R-:W-:Y:S02]  /*f2c0*/  ELECT P0, UR62, PT ;  /* 0x00000000003e782f */ /* 0x000fe40003800000 */
[----:B------:R-:W-:Y:S01]  /*f2d0*/  MOV R2, UR62 ;  /* 0x0000003e00027c02 */ /* 0x000fe20008000f00 */
[----:B------:R-:W-:Y:S10]  /*f2e0*/  ENDCOLLECTIVE ;  /* 0x000000000000791b */ /* 0x000ff40003800000 */
.L_x_310:
[----:B------:R-:W-:Y:S05]  /*f2f0*/  BSYNC B1 ;  /* 0x0000000000017941 */ /* 0x000fea0003800000 */
.L_x_309:
[----:B------:R-:W-:Y:S05]  /*f300*/  BRA `(.L_x_311) ;  /* 0xffffffec00ac7947 */ /* 0x000fea000383ffff */
.L_x_291:
[----:B0-----:R0:W2:Y:S02]  /*f310*/  SYNCS.PHASECHK.TRANS64.TRYWAIT P0, [R11+URZ+0x30], R4 ;  /* 0x000030040b0075a7 */ /* 0x0010a4000800017f */
[----:B--2---:R-:W-:Y:S05]  /*f320*/  @!P0 NANOSLEEP.SYNCS 0x989680 ;  /* 0x009896800000895d */ /* 0x004fea0003900000 */
[----:B------:R-:W2:Y:S02]  /*f330*/  @!P0 SYNCS.PHASECHK.TRANS64 P0, [R11+URZ+0x30], R4 ;  /* 0x000030040b0085a7 */ /* 0x000ea4000800007f */
[----:B--2---:R-:W-:Y:S05]  /*f340*/  @!P0 BRA `(.L_x_291) ;  /* 0xfffffffc00f08947 */ /* 0x004fea000383ffff */
[----:B------:R-:W-:Y:S05]  /*f350*/  BRA `(.L_x_312) ;  /* 0xffffffec00f47947 */ /* 0x000fea000383ffff */
.L_x_299:
[----:B------:R-:W-:Y:S01]  /*f360*/  BSSY B0, `(.L_x_313) ;  /* 0x0000006000007945 */ /* 0x000fe20003800000 */
[----:B------:R-:W-:-:S07]  /*f370*/  IMAD.MOV.U32 R2, RZ, RZ, -0x1 ;  /* 0xffffffffff027424 */ /* 0x000fce00078e00ff */
[----:B------:R-:W-:Y:S05]  /*f380*/  WARPSYNC.COLLECTIVE R2, `(.L_x_314) ;  /* 0x00000000020c7348 */ /* 0x000fea0003c00000 */
[----:B------:R-:W-:Y:S02]  /*f390*/  ELECT P0, UR62, PT ;  /* 0x00000000003e782f */ /* 0x000fe40003800000 */
[----:B------:R-:W-:Y:S01]  /*f3a0*/  MOV R2, UR62 ;  /* 0x0000003e00027c02 */ /* 0x000fe20008000f00 */
[----:B------:R-:W-:Y:S10]  /*f3b0*/  ENDCOLLECTIVE ;  /* 0x000000000000791b */ /* 0x000ff40003800000 */
.L_x_314:
[----:B------:R-:W-:Y:S05]  /*f3c0*/  BSYNC B0 ;  /* 0x0000000000007941 */ /* 0x000fea0003800000 */
.L_x_313:
[----:B------:R-:W-:Y:S05]  /*f3d0*/  BRA `(.L_x_315) ;  /* 0xfffffff800947947 */ /* 0x000fea000383ffff */
.L_x_303:
[----:B0-----:R0:W1:Y:S02]  /*f3e0*/  SYNCS.PHASECHK.TRANS64.TRYWAIT P0, [R7+URZ], R2 ;  /* 0x00000002070075a7 */ /* 0x001064000800017f */
[----:B-1----:R-:W-:Y:S05]  /*f3f0*/  @!P0 NANOSLEEP.SYNCS 0x989680 ;  /* 0x009896800000895d */ /* 0x002fea0003900000 */
[----:B------:R-:W1:Y:S02]  /*f400*/  @!P0 SYNCS.PHASECHK.TRANS64 P0, [R7+URZ], R2 ;  /* 0x00000002070085a7 */ /* 0x000e64000800007f */
[----:B-1----:R-:W-:Y:S05]  /*f410*/  @!P0 BRA `(.L_x_303) ;  /* 0xfffffffc00f08947 */ /* 0x002fea000383ffff */
[----:B------:R-:W-:Y:S05]  /*f420*/  BRA `(.L_x_316) ;  /* 0xfffffff800d87947 */ /* 0x000fea000383ffff */
.L_x_304:
[----:B0-----:R0:W1:Y:S02]  /*f430*/  SYNCS.PHASECHK.TRANS64.TRYWAIT P0, [R9+URZ], R4 ;  /* 0x00000004090075a7 */ /* 0x001064000800017f */
[----:B-1----:R-:W-:Y:S05]  /*f440*/  @!P0 NANOSLEEP.SYNCS 0x989680 ;  /* 0x009896800000895d */ /* 0x002fea0003900000 */
[----:B------:R-:W1:Y:S02]  /*f450*/  @!P0 SYNCS.PHASECHK.TRANS64 P0, [R9+URZ], R4 ;  /* 0x00000004090085a7 */ /* 0x000e64000800007f */
[----:B-1----:R-:W-:Y:S05]  /*f460*/  @!P0 BRA `(.L_x_304) ;  /* 0xfffffffc00f08947 */ /* 0x002fea000383ffff */
[----:B------:R-:W-:Y:S05]  /*f470*/  BRA `(.L_x_317) ;  /* 0xfffffff800e87947 */ /* 0x000fea000383ffff */
.L_x_305:
[----:B0-----:R0:W1:Y:S02]  /*f480*/  SYNCS.PHASECHK.TRANS64.TRYWAIT P0, [R6+URZ], R5 ;  /* 0x00000005060075a7 */ /* 0x001064000800017f */
[----:B-1----:R-:W-:Y:S05]  /*f490*/  @!P0 NANOSLEEP.SYNCS 0x989680 ;  /* 0x009896800000895d */ /* 0x002fea0003900000 */
[----:B------:R-:W1:Y:S02]  /*f4a0*/  @!P0 SYNCS.PHASECHK.TRANS64 P0, [R6+URZ], R5 ;  /* 0x00000005060085a7 */ /* 0x000e64000800007f */
[----:B-1----:R-:W-:Y:S05]  /*f4b0*/  @!P0 BRA `(.L_x_305) ;  /* 0xfffffffc00f08947 */ /* 0x002fea000383ffff */
[----:B------:R-:W-:Y:S05]  /*f4c0*/  BRA `(.L_x_318) ;  /* 0xfffffff800f87947 */ /* 0x000fea000383ffff */
.L_x_306:
[----:B0-----:R0:W1:Y:S02]  /*f4d0*/  SYNCS.PHASECHK.TRANS64.TRYWAIT P0, [R9+URZ], R4 ;  /* 0x00000004090075a7 */ /* 0x001064000800017f */
[----:B-1----:R-:W-:Y:S05]  /*f4e0*/  @!P0 NANOSLEEP.SYNCS 0x989680 ;  /* 0x009896800000895d */ /* 0x002fea0003900000 */
[----:B------:R-:W1:Y:S02]  /*f4f0*/  @!P0 SYNCS.PHASECHK.TRANS64 P0, [R9+URZ], R4 ;  /* 0x00000004090085a7 */ /* 0x000e64000800007f */
[----:B-1----:R-:W-:Y:S05]  /*f500*/  @!P0 BRA `(.L_x_306) ;  /* 0xfffffffc00f08947 */ /* 0x002fea000383ffff */
[----:B------:R-:W-:Y:S05]  /*f510*/  BRA `(.L_x_319) ;  /* 0xfffffffc00087947 */ /* 0x000fea000383ffff */
.L_x_307:
[----:B-1----:R1:W2:Y:S02]  /*f520*/  SYNCS.PHASECHK.TRANS64.TRYWAIT P0, [R6+URZ], R5 ;  /* 0x00000005060075a7 */ /* 0x0022a4000800017f */
[----:B--2---:R-:W-:Y:S05]  /*f530*/  @!P0 NANOSLEEP.SYNCS 0x989680 ;  /* 0x009896800000895d */ /* 0x004fea0003900000 */
[----:B------:R-:W2:Y:S02]  /*f540*/  @!P0 SYNCS.PHASECHK.TRANS64 P0, [R6+URZ], R5 ;  /* 0x00000005060085a7 */ /* 0x000ea4000800007f */
[----:B--2---:R-:W-:Y:S05]  /*f550*/  @!P0 BRA `(.L_x_307) ;  /* 0xfffffffc00f08947 */ /* 0x004fea000383ffff */
[----:B------:R-:W-:Y:S05]  /*f560*/  BRA `(.L_x_320) ;  /* 0xfffffffc00107947 */ /* 0x000fea000383ffff */
.L_x_321:
[----:B------:R-:W-:-:S00]  /*f570*/  BRA `(.L_x_321) ;  /* 0xfffffffc00fc7947 */ /* 0x000fc0000383ffff */
[----:B------:R-:W-:-:S00]  /*f580*/  NOP ;  /* 0x0000000000007918 */ /* 0x000fc00000000000 */
[----:B------:R-:W-:-:S00]  /*f590*/  NOP ;  /* 0x0000000000007918 */ /* 0x000fc00000000000 */
[----:B------:R-:W-:-:S00]  /*f5a0*/  NOP ;  /* 0x0000000000007918 */ /* 0x000fc00000000000 */
[----:B------:R-:W-:-:S00]  /*f5b0*/  NOP ;  /* 0x0000000000007918 */ /* 0x000fc00000000000 */
[----:B------:R-:W-:-:S00]  /*f5c0*/  NOP ;  /* 0x0000000000007918 */ /* 0x000fc00000000000 */
[----:B------:R-:W-:-:S00]  /*f5d0*/  NOP ;  /* 0x0000000000007918 */ /* 0x000fc00000000000 */
[----:B------:R-:W-:-:S00]  /*f5e0*/  NOP ;  /* 0x0000000000007918 */ /* 0x000fc00000000000 */
[----:B------:R-:W-:-:S00]  /*f5f0*/  NOP ;  /* 0x0000000000007918 */ /* 0x000fc00000000000 */
.L_x_322:


//--------------------- .nv.shared._ZN7cutlass13device_kernelINS_4gemm6kernel13GemmUniversalIN4cute5tupleIJiiiiEEENS1_10collective13CollectiveMmaINS1_43MainloopSm90TmaGmmaWarpSpecializedSparseFP8ILi6ENS5_IJNS4_1CILi2EEENSA_ILi1EEESC_EEENS1_35KernelTmaWarpSpecializedCooperativeEEENS5_IJNSA_ILi256EEENSA_ILi128EEESH_EEENS_12float_e4m3_tENS5_IJNS4_6LayoutINS5_IJiNS5_IJSB_iEEEiEEENS5_IJlNS5_IJSC_SB_EEElEEEEENSK_INS5_IJNS5_IJNSA_ILi64EEEiEEENS5_IJSH_iEEEiEEENS5_IJNS5_IJSH_NSA_ILi8192EEEEEENS5_IJSC_lEEElEEEEEEEESJ_NS5_IJlSC_lEEENS4_8TiledMMAINS4_8MMA_AtomIJNS4_4SM904GMMA6SPARSE32GMMA_64x128x64_F32E4M3E4M3_SS_TNILNS14_7ScaleInE1ELS17_1ELNS14_9SparseSelE0EEEEEENSK_ISD_NS5_IJSC_NSA_ILi0EEES1B_EEEEENS5_IJNS4_10UnderscoreES1E_S1E_EEEEENS4_13SM90_TMA_LOADENS4_14ComposedLayoutINS4_7SwizzleILi2ELi4ELi3EEENS4_25smem_sparse_ptr_flag_bitsILi2ELi8EEENSK_INS5_IJNS5_IJSC_NSA_ILi8EEEEEENS5_IJSB_SQ_EEEEEENS5_IJNS5_IJS1B_SH_EEESN_EEEEEEEvNS4_8identityENS4_23SM90_TMA_LOAD_MULTICASTENS1I_INS1J_ILi3ELi4ELi3EEENS4_18smem_ptr_flag_bitsILi8EEENSK_INS5_IJS1N_SH_EEENS5_IJSH_SC_EEEEEEEvS1V_EENS_8epilogue10collective6detail29Sm90TmaWarpSpecializedAdapterINS26_15DefaultEpilogueIfNS5_IJSC_llEEES2A_NS25_6thread17LinearCombinationIfLi1EffLNS2B_9ScaleType4KindE0ELNS_15FloatRoundStyleE2EfEENS1_15EpilogueDefaultEEEEEvvEEEEvNT_6ParamsE --------------------------
	.section	.nv.shared._ZN7cutlass13device_kernelINS_4gemm6kernel13GemmUniversalIN4cute5tupleIJiiiiEEENS1_10collective13CollectiveMmaINS1_43MainloopSm90TmaGmmaWarpSpecializedSparseFP8ILi6ENS5_IJNS4_1CILi2EEENSA_ILi1EEESC_EEENS1_35KernelTmaWarpSpecializedCooperativeEEENS5_IJNSA_ILi256EEENSA_ILi128EEESH_EEENS_12float_e4m3_tENS5_IJNS4_6LayoutINS5_IJiNS5_IJSB_iEEEiEEENS5_IJlNS5_IJSC_SB_EEElEEEEENSK_INS5_IJNS5_IJNSA_ILi64EEEiEEENS5_IJSH_iEEEiEEENS5_IJNS5_IJSH_NSA_ILi8192EEEEEENS5_IJSC_lEEElEEEEEEEESJ_NS5_IJlSC_lEEENS4_8TiledMMAINS4_8MMA_AtomIJNS4_4SM904GMMA6SPARSE32GMMA_64x128x64_F32E4M3E4M3_SS_TNILNS14_7ScaleInE1ELS17_1ELNS14_9SparseSelE0EEEEEENSK_ISD_NS5_IJSC_NSA_ILi0EEES1B_EEEEENS5_IJNS4_10UnderscoreES1E_S1E_EEEEENS4_13SM90_TMA_LOADENS4_14ComposedLayoutINS4_7SwizzleILi2ELi4ELi3EEENS4_25smem_sparse_ptr_flag_bitsILi2ELi8EEENSK_INS5_IJNS5_IJSC_NSA_ILi8EEEEEENS5_IJSB_SQ_EEEEEENS5_IJNS5_IJS1B_SH_EEESN_EEEEEEEvNS4_8identityENS4_23SM90_TMA_LOAD_MULTICASTENS1I_INS1J_ILi3ELi4ELi3EEENS4_18smem_ptr_flag_bitsILi8EEENSK_INS5_IJS1N_SH_EEENS5_IJSH_SC_EEEEEEEvS1V_EENS_8epilogue10collective6detail29Sm90TmaWarpSpecializedAdapterINS26_15DefaultEpilogueIfNS5_IJSC_llEEES2A_NS25_6thread17LinearCombinationIfLi1EffLNS2B_9ScaleType4KindE0ELNS_15FloatRoundStyleE2EfEENS1_15EpilogueDefaultEEEEEvvEEEEvNT_6ParamsE,"aw",@nobits
	.sectionflags	@""
	.align	16
	.zero		1024


//--------------------- .nv.shared.reserved.0     --------------------------
	.section	.nv.shared.reserved.0,"aw",@nobits
	.weak		__nv_reservedSMEM_offset_0_alias
	.size		__nv_reservedSMEM_offset_0_alias, 0, 0
	.other		__nv_reservedSMEM_offset_0_alias,@"STO_CUDA_RESERVED_SHARED STV_DEFAULT"
__nv_reservedSMEM_offset_0_alias:
	.zero		0


//--------------------- .nv.global                --------------------------
	.section	.nv.global,"aw",@nobits
.nv.global:
	.type		_ZN39_INTERNAL_9f4fa388_4_k_cu_dcc06541_27864cute1_E,@object
	.size		_ZN39_INTERNAL_9f4fa388_4_k_cu_dcc06541_27864cute1_E,(_ZN39_INTERNAL_9f4fa388_4_k_cu_dcc06541_27864cuda3std3__45__cpo6cbeginE - _ZN39_INTERNAL_9f4fa388_4_k_cu_dcc06541_27864cute1_E)
_ZN39_INTERNAL_9f4fa388_4_k_cu_dcc06541_27864cute1_E:
	.zero		1
	.type		_ZN39_INTERNAL_9f4fa388_4_k_cu_dcc06541_27864cuda3std3__45__cpo6cbeginE,@object
	.size		_ZN39_INTERNAL_9f4fa388_4_k_cu_dcc06541_27864cuda3std3__45__cpo6cbeginE,(_ZN39_INTERNAL_9f4fa388_4_k_cu_dcc06541_27864cuda3std3__48in_placeE - _ZN39_INTERNAL_9f4fa388_4_k_cu_dcc06541_27864cuda3std3__45__cpo6cbeginE)
_ZN39_INTERNAL_9f4fa388_4_k_cu_dcc06541_27864cuda3std3__45__cpo6cbeginE:
	.zero		1
	.type		_ZN39_INTERNAL_9f4fa388_4_k_cu_dcc06541_27864cuda3std3__48in_placeE,@object
	.size		_ZN39_INTERNAL_9f4fa388_4_k_cu_dcc06541_27864cuda3std3__48in_placeE,(_ZN39_INTERNAL_9f4fa388_4_k_cu_dcc06541_27864cuda3std6ranges3__45__cpo9iter_moveE - _ZN39_INTERNAL_9f4fa388_4_k_cu_dcc06541_27864cuda3std3__48in_placeE)
_ZN39_INTERNAL_9f4fa388_4_k_cu_dcc06541_27864cuda3std3__48in_placeE:
	.zero		1
	.type		_ZN39_INTERNAL_9f4fa388_4_k_cu_dcc06541_27864cuda3std6ranges3__45__cpo9iter_moveE,@object
	.size		_ZN39_INTERNAL_9f4fa388_4_k_cu_dcc06541_27864cuda3std6ranges3__45__cpo9iter_moveE,(_ZN39_INTERNAL_9f4fa388_4_k_cu_dcc06541_27864cuda3std3__45__cpo5beginE - _ZN39_INTERNAL_9f4fa388_4_k_cu_dcc06541_27864cuda3std6ranges3__45__cpo9iter_moveE)
_ZN39_INTERNAL_9f4fa388_4_k_cu_dcc06541_27864cuda3std6ranges3__45__cpo9iter_moveE:
	.zero		1
	.type		_ZN39_INTERNAL_9f4fa388_4_k_cu_dcc06541_27864cuda3std3__45__cpo5beginE,@object
	.size		_ZN39_INTERNAL_9f4fa388_4_k_cu_dcc06541_27864cuda3std3__45__cpo5beginE,(_ZN39_INTERNAL_9f4fa388_4_k_cu_dcc06541_27864cuda3std3__441_GLOBAL__N__9f4fa388_4_k_cu_dcc06541_27866ignoreE - _ZN39_INTERNAL_9f4fa388_4_k_cu_dcc06541_27864cuda3std3__45__cpo5beginE)
_ZN39_INTERNAL_9f4fa388_4_k_cu_dcc06541_27864cuda3std3__45__cpo5beginE:
	.zero		1
	.type		_ZN39_INTERNAL_9f4fa388_4_k_cu_dcc06541_27864cuda3std3__441_GLOBAL__N__9f4fa388_4_k_cu_dcc06541_27866ignoreE,@object
	.size		_ZN39_INTERNAL_9f4fa388_4_k_cu_dcc06541_27864cuda3std3__441_GLOBAL__N__9f4fa388_4_k_cu_dcc06541_27866ignoreE,(_ZN39_INTERNAL_9f4fa388_4_k_cu_dcc06541_27864cute7productE - _ZN39_INTERNAL_9f4fa388_4_k_cu_dcc06541_27864cuda3std3__441_GLOBAL__N__9f4fa388_4_k_cu_dcc06541_27866ignoreE)
_ZN39_INTERNAL_9f4fa388_4_k_cu_dcc06541_27864cuda3std3__441_GLOBAL__N__9f4fa388_4_k_cu_dcc06541_27866ignoreE:
	.zero		1
	.type		_ZN39_INTERNAL_9f4fa388_4_k_cu_dcc06541_27864cute7productE,@object
	.size		_ZN39_INTERNAL_9f4fa388_4_k_cu_dcc06541_27864cute7productE,(_ZN39_INTERNAL_9f4fa388_4_k_cu_dcc06541_27864cuda3std3__45__cpo3endE - _ZN39_INTERNAL_9f4fa388_4_k_cu_dcc06541_27864cute7productE)
_ZN39_INTERNAL_9f4fa388_4_k_cu_dcc06541_27864cute7productE:
	.zero		1
	.type		_ZN39_INTERNAL_9f4fa388_4_k_cu_dcc06541_27864cuda3std3__45__cpo3endE,@object
	.size		_ZN39_INTERNAL_9f4fa388_4_k_cu_dcc06541_27864cuda3std3__45__cpo3endE,(_ZN39_INTERNAL_9f4fa388_4_k_cu_dcc06541_27864cuda3std3__419piecewise_constructE - _ZN39_INTERNAL_9f4fa388_4_k_cu_dcc06541_27864cuda3std3__45__cpo3endE)
_ZN39_INTERNAL_9f4fa388_4_k_cu_dcc06541_27864cuda3std3__45__cpo3endE:
	.zero		1
	.type		_ZN39_INTERNAL_9f4fa388_4_k_cu_dcc06541_27864cuda3std3__419piecewise_constructE,@object
	.size		_ZN39_INTERNAL_9f4fa388_4_k_cu_dcc06541_27864cuda3std3__419piecewise_constructE,(_ZN39_INTERNAL_9f4fa388_4_k_cu_dcc06541_27864cuda3std3__45__cpo4cendE - _ZN39_INTERNAL_9f4fa388_4_k_cu_dcc06541_27864cuda3std3__419piecewise_constructE)
_ZN39_INTERNAL_9f4fa388_4_k_cu_dcc06541_27864cuda3std3__419piecewise_constructE:
	.zero		1
	.type		_ZN39_INTERNAL_9f4fa388_4_k_cu_dcc06541_27864cuda3std3__45__cpo4cendE,@object
	.size		_ZN39_INTERNAL_9f4fa388_4_k_cu_dcc06541_27864cuda3std3__45__cpo4cendE,(_ZN39_INTERNAL_9f4fa388_4_k_cu_dcc06541_27864cuda3std6ranges3__45__cpo4swapE - _ZN39_INTERNAL_9f4fa388_4_k_cu_dcc06541_27864cuda3std3__45__cpo4cendE)
_ZN39_INTERNAL_9f4fa388_4_k_cu_dcc06541_27864cuda3std3__45__cpo4cendE:
	.zero		1
	.type		_ZN39_INTERNAL_9f4fa388_4_k_cu_dcc06541_27864cuda3std6ranges3__45__cpo4swapE,@object
	.size		_ZN39_INTERNAL_9f4fa388_4_k_cu_dcc06541_27864cuda3std6ranges3__45__cpo4swapE,(.L_7 - _ZN39_INTERNAL_9f4fa388_4_k_cu_dcc06541_27864cuda3std6ranges3__45__cpo4swapE)
_ZN39_INTERNAL_9f4fa388_4_k_cu_dcc06541_27864cuda3std6ranges3__45__cpo4swapE:
	.zero		1
.L_7:


//--------------------- .nv.constant0._ZN7cutlass13device_kernelINS_4gemm6kernel13GemmUniversalIN4cute5tupleIJiiiiEEENS1_10collective13CollectiveMmaINS1_43MainloopSm90TmaGmmaWarpSpecializedSparseFP8ILi6ENS5_IJNS4_1CILi2EEENSA_ILi1EEESC_EEENS1_35KernelTmaWarpSpecializedCooperativeEEENS5_IJNSA_ILi256EEENSA_ILi128EEESH_EEENS_12float_e4m3_tENS5_IJNS4_6LayoutINS5_IJiNS5_IJSB_iEEEiEEENS5_IJlNS5_IJSC_SB_EEElEEEEENSK_INS5_IJNS5_IJNSA_ILi64EEEiEEENS5_IJSH_iEEEiEEENS5_IJNS5_IJSH_NSA_ILi8192EEEEEENS5_IJSC_lEEElEEEEEEEESJ_NS5_IJlSC_lEEENS4_8TiledMMAINS4_8MMA_AtomIJNS4_4SM904GMMA6SPARSE32GMMA_64x128x64_F32E4M3E4M3_SS_TNILNS14_7ScaleInE1ELS17_1ELNS14_9SparseSelE0EEEEEENSK_ISD_NS5_IJSC_NSA_ILi0EEES1B_EEEEENS5_IJNS4_10UnderscoreES1E_S1E_EEEEENS4_13SM90_TMA_LOADENS4_14ComposedLayoutINS4_7SwizzleILi2ELi4ELi3EEENS4_25smem_sparse_ptr_flag_bitsILi2ELi8EEENSK_INS5_IJNS5_IJSC_NSA_ILi8EEEEEENS5_IJSB_SQ_EEEEEENS5_IJNS5_IJS1B_SH_EEESN_EEEEEEEvNS4_8identityENS4_23SM90_TMA_LOAD_MULTICASTENS1I_INS1J_ILi3ELi4ELi3EEENS4_18smem_ptr_flag_bitsILi8EEENSK_INS5_IJS1N_SH_EEENS5_IJSH_SC_EEEEEEEvS1V_EENS_8epilogue10collective6detail29Sm90TmaWarpSpecializedAdapterINS26_15DefaultEpilogueIfNS5_IJSC_llEEES2A_NS25_6thread17LinearCombinationIfLi1EffLNS2B_9ScaleType4KindE0ELNS_15FloatRoundStyleE2EfEENS1_15EpilogueDefaultEEEEEvvEEEEvNT_6ParamsE --------------------------
	.section	.nv.constant0._ZN7cutlass13device_kernelINS_4gemm6kernel13GemmUniversalIN4cute5tupleIJiiiiEEENS1_10collective13CollectiveMmaINS1_43MainloopSm90TmaGmmaWarpSpecializedSparseFP8ILi6ENS5_IJNS4_1CILi2EEENSA_ILi1EEESC_EEENS1_35KernelTmaWarpSpecializedCooperativeEEENS5_IJNSA_ILi256EEENSA_ILi128EEESH_EEENS_12float_e4m3_tENS5_IJNS4_6LayoutINS5_IJiNS5_IJSB_iEEEiEEENS5_IJlNS5_IJSC_SB_EEElEEEEENSK_INS5_IJNS5_IJNSA_ILi64EEEiEEENS5_IJSH_iEEEiEEENS5_IJNS5_IJSH_NSA_ILi8192EEEEEENS5_IJSC_lEEElEEEEEEEESJ_NS5_IJlSC_lEEENS4_8TiledMMAINS4_8MMA_AtomIJNS4_4SM904GMMA6SPARSE32GMMA_64x128x64_F32E4M3E4M3_SS_TNILNS14_7ScaleInE1ELS17_1ELNS14_9SparseSelE0EEEEEENSK_ISD_NS5_IJSC_NSA_ILi0EEES1B_EEEEENS5_IJNS4_10UnderscoreES1E_S1E_EEEEENS4_13SM90_TMA_LOADENS4_14ComposedLayoutINS4_7SwizzleILi2ELi4ELi3EEENS4_25smem_sparse_ptr_flag_bitsILi2ELi8EEENSK_INS5_IJNS5_IJSC_NSA_ILi8EEEEEENS5_IJSB_SQ_EEEEEENS5_IJNS5_IJS1B_SH_EEESN_EEEEEEEvNS4_8identityENS4_23SM90_TMA_LOAD_MULTICASTENS1I_INS1J_ILi3ELi4ELi3EEENS4_18smem_ptr_flag_bitsILi8EEENSK_INS5_IJS1N_SH_EEENS5_IJSH_SC_EEEEEEEvS1V_EENS_8epilogue10collective6detail29Sm90TmaWarpSpecializedAdapterINS26_15DefaultEpilogueIfNS5_IJSC_llEEES2A_NS25_6thread17LinearCombinationIfLi1EffLNS2B_9ScaleType4KindE0ELNS_15FloatRoundStyleE2EfEENS1_15EpilogueDefaultEEEEEvvEEEEvNT_6ParamsE,"a",@progbits
	.sectionflags	@""
	.align	4
.nv.constant0._ZN7cutlass13device_kernelINS_4gemm6kernel13GemmUniversalIN4cute5tupleIJiiiiEEENS1_10collective13CollectiveMmaINS1_43MainloopSm90TmaGmmaWarpSpecializedSparseFP8ILi6ENS5_IJNS4_1CILi2EEENSA_ILi1EEESC_EEENS1_35KernelTmaWarpSpecializedCooperativeEEENS5_IJNSA_ILi256EEENSA_ILi128EEESH_EEENS_12float_e4m3_tENS5_IJNS4_6LayoutINS5_IJiNS5_IJSB_iEEEiEEENS5_IJlNS5_IJSC_SB_EEElEEEEENSK_INS5_IJNS5_IJNSA_ILi64EEEiEEENS5_IJSH_iEEEiEEENS5_IJNS5_IJSH_NSA_ILi8192EEEEEENS5_IJSC_lEEElEEEEEEEESJ_NS5_IJlSC_lEEENS4_8TiledMMAINS4_8MMA_AtomIJNS4_4SM904GMMA6SPARSE32GMMA_64x128x64_F32E4M3E4M3_SS_TNILNS14_7ScaleInE1ELS17_1ELNS14_9SparseSelE0EEEEEENSK_ISD_NS5_IJSC_NSA_ILi0EEES1B_EEEEENS5_IJNS4_10UnderscoreES1E_S1E_EEEEENS4_13SM90_TMA_LOADENS4_14ComposedLayoutINS4_7SwizzleILi2ELi4ELi3EEENS4_25smem_sparse_ptr_flag_bitsILi2ELi8EEENSK_INS5_IJNS5_IJSC_NSA_ILi8EEEEEENS5_IJSB_SQ_EEEEEENS5_IJNS5_IJS1B_SH_EEESN_EEEEEEEvNS4_8identityENS4_23SM90_TMA_LOAD_MULTICASTENS1I_INS1J_ILi3ELi4ELi3EEENS4_18smem_ptr_flag_bitsILi8EEENSK_INS5_IJS1N_SH_EEENS5_IJSH_SC_EEEEEEEvS1V_EENS_8epilogue10collective6detail29Sm90TmaWarpSpecializedAdapterINS26_15DefaultEpilogueIfNS5_IJSC_llEEES2A_NS25_6thread17LinearCombinationIfLi1EffLNS2B_9ScaleType4KindE0ELNS_15FloatRoundStyleE2EfEENS1_15EpilogueDefaultEEEEEvvEEEEvNT_6ParamsE:
	.zero		1920


//--------------------- SYMBOLS --------------------------

	.type		.nv.reservedSmem.offset0,@object
	.size		.nv.reservedSmem.offset0,0x4
